	.target	sm_90a

	.elftype	@"ET_EXEC"


//--------------------- .note.nv.tkinfo           --------------------------
	.section	.note.nv.tkinfo,"",@"SHT_NOTE"
	.sectionflags	@"SHF_NOTE_NV_TKINFO"
	.tkinfo
        /*0018*/ 	.word	0x00000002
        /*0030*/ 	.string	""
        /*0030*/ 	.string	"ptxas"
        /*0030*/ 	.string	"Cuda compilation tools, release 13.0, V13.0.88"
        /*0030*/ 	.string	"Build cuda_13.0.r13.0/compiler.36424714_0"
        /*0030*/ 	.string	"-arch sm_90a -m 64 "



//--------------------- .note.nv.cuinfo           --------------------------
	.section	.note.nv.cuinfo,"",@"SHT_NOTE"
	.sectionflags	@"SHF_NOTE_NV_CUINFO"
        /*0018*/ 	.short	0x0002
        /*001a*/ 	.short	0x005a
        /*001c*/ 	.short	0x0082
	.zero		2


//--------------------- .nv.info                  --------------------------
	.section	.nv.info,"",@"SHT_CUDA_INFO"
	.align	4


	//----- nvinfo : EIATTR_REGCOUNT
	.align		4
        /*0000*/ 	.byte	0x04, 0x2f
        /*0002*/ 	.short	(.L_12 - .L_11)
	.align		4
.L_11:
        /*0004*/ 	.word	index@(_ZN7cutlass13device_kernelINS_4gemm6kernel13GemmUniversalIN4cute5tupleIJiiiiEEENS1_10collective13CollectiveMmaINS1_40MainloopSm90TmaGmmaWarpSpecializedSparseILi4ENS5_IJNS4_1CILi1EEENSA_ILi2EEESB_EEENS1_35KernelTmaWarpSpecializedCooperativeEEENS5_IJNSA_ILi256EEESG_NSA_ILi64EEEEEENS_6half_tENS5_IJNS4_6LayoutINS5_IJiNS5_IJSC_iEEEiEEENS5_IJlNS5_IJSB_SC_EEElEEEEENSK_INS5_IJNS5_IJNS5_IJNSA_ILi8EEESC_NSA_ILi4EEEEEEiEEENS5_IJNS5_IJNSA_ILi16EEESC_SC_EEEiEEEiEEENS5_IJNS5_IJNS5_IJSH_SU_NSA_ILi1024EEEEEENSA_ILi4096EEEEEENS5_IJNS5_IJSB_NSA_ILi512EEENSA_ILi32EEEEEElEEElEEEEEEEESJ_NS5_IJlSB_lEEENS4_8TiledMMAINS4_8MMA_AtomIJNS4_4SM904GMMA6SPARSE27GMMA_64x256x32_F32F16F16_SSILNS1D_5MajorE0ELS1G_0ELNS1D_7ScaleInE1ELS1H_1ELNS1D_9SparseSelE0EEEEEENSK_INS5_IJSC_SB_SB_EEENS5_IJSB_NSA_ILi0EEES1M_EEEEENS5_IJNS4_10UnderscoreES1P_S1P_EEEEENS4_23SM90_TMA_LOAD_MULTICASTENS4_14ComposedLayoutINS4_7SwizzleILi2ELi4ELi3EEENS4_25smem_sparse_ptr_flag_bitsILi2ELi16EEENSK_INS5_IJNS5_IJSB_SQ_EEENS5_IJSC_S13_EEEEEENS5_IJNS5_IJS1M_SH_EEESN_EEEEEEEvNS4_8identityENS4_13SM90_TMA_LOADENS1T_INS1U_ILi3ELi4ELi3EEENS4_18smem_ptr_flag_bitsILi16EEENSK_INS5_IJSQ_SH_EEENS5_IJSH_SB_EEEEEEEvS25_EENS_8epilogue10collective6detail29Sm90TmaWarpSpecializedAdapterINS2G_15DefaultEpilogueIfNS5_IJSB_llEEES2K_NS2F_6thread17LinearCombinationIfLi1EffLNS2L_9ScaleType4KindE0ELNS_15FloatRoundStyleE2EfEENS1_15EpilogueDefaultEEEEEvvEEEEvNT_6ParamsE)
        /*0008*/ 	.word	0x000000a8


	//----- nvinfo : EIATTR_FRAME_SIZE
	.align		4
.L_12:
        /*000c*/ 	.byte	0x04, 0x11
        /*000e*/ 	.short	(.L_14 - .L_13)
	.align		4
.L_13:
        /*0010*/ 	.word	index@(_ZN7cutlass13device_kernelINS_4gemm6kernel13GemmUniversalIN4cute5tupleIJiiiiEEENS1_10collective13CollectiveMmaINS1_40MainloopSm90TmaGmmaWarpSpecializedSparseILi4ENS5_IJNS4_1CILi1EEENSA_ILi2EEESB_EEENS1_35KernelTmaWarpSpecializedCooperativeEEENS5_IJNSA_ILi256EEESG_NSA_ILi64EEEEEENS_6half_tENS5_IJNS4_6LayoutINS5_IJiNS5_IJSC_iEEEiEEENS5_IJlNS5_IJSB_SC_EEElEEEEENSK_INS5_IJNS5_IJNS5_IJNSA_ILi8EEESC_NSA_ILi4EEEEEEiEEENS5_IJNS5_IJNSA_ILi16EEESC_SC_EEEiEEEiEEENS5_IJNS5_IJNS5_IJSH_SU_NSA_ILi1024EEEEEENSA_ILi4096EEEEEENS5_IJNS5_IJSB_NSA_ILi512EEENSA_ILi32EEEEEElEEElEEEEEEEESJ_NS5_IJlSB_lEEENS4_8TiledMMAINS4_8MMA_AtomIJNS4_4SM904GMMA6SPARSE27GMMA_64x256x32_F32F16F16_SSILNS1D_5MajorE0ELS1G_0ELNS1D_7ScaleInE1ELS1H_1ELNS1D_9SparseSelE0EEEEEENSK_INS5_IJSC_SB_SB_EEENS5_IJSB_NSA_ILi0EEES1M_EEEEENS5_IJNS4_10UnderscoreES1P_S1P_EEEEENS4_23SM90_TMA_LOAD_MULTICASTENS4_14ComposedLayoutINS4_7SwizzleILi2ELi4ELi3EEENS4_25smem_sparse_ptr_flag_bitsILi2ELi16EEENSK_INS5_IJNS5_IJSB_SQ_EEENS5_IJSC_S13_EEEEEENS5_IJNS5_IJS1M_SH_EEESN_EEEEEEEvNS4_8identityENS4_13SM90_TMA_LOADENS1T_INS1U_ILi3ELi4ELi3EEENS4_18smem_ptr_flag_bitsILi16EEENSK_INS5_IJSQ_SH_EEENS5_IJSH_SB_EEEEEEEvS25_EENS_8epilogue10collective6detail29Sm90TmaWarpSpecializedAdapterINS2G_15DefaultEpilogueIfNS5_IJSB_llEEES2K_NS2F_6thread17LinearCombinationIfLi1EffLNS2L_9ScaleType4KindE0ELNS_15FloatRoundStyleE2EfEENS1_15EpilogueDefaultEEEEEvvEEEEvNT_6ParamsE)
        /*0014*/ 	.word	0x00000668


	//----- nvinfo : EIATTR_MIN_STACK_SIZE
	.align		4
.L_14:
        /*0018*/ 	.byte	0x04, 0x12
        /*001a*/ 	.short	(.L_16 - .L_15)
	.align		4
.L_15:
        /*001c*/ 	.word	index@(_ZN7cutlass13device_kernelINS_4gemm6kernel13GemmUniversalIN4cute5tupleIJiiiiEEENS1_10collective13CollectiveMmaINS1_40MainloopSm90TmaGmmaWarpSpecializedSparseILi4ENS5_IJNS4_1CILi1EEENSA_ILi2EEESB_EEENS1_35KernelTmaWarpSpecializedCooperativeEEENS5_IJNSA_ILi256EEESG_NSA_ILi64EEEEEENS_6half_tENS5_IJNS4_6LayoutINS5_IJiNS5_IJSC_iEEEiEEENS5_IJlNS5_IJSB_SC_EEElEEEEENSK_INS5_IJNS5_IJNS5_IJNSA_ILi8EEESC_NSA_ILi4EEEEEEiEEENS5_IJNS5_IJNSA_ILi16EEESC_SC_EEEiEEEiEEENS5_IJNS5_IJNS5_IJSH_SU_NSA_ILi1024EEEEEENSA_ILi4096EEEEEENS5_IJNS5_IJSB_NSA_ILi512EEENSA_ILi32EEEEEElEEElEEEEEEEESJ_NS5_IJlSB_lEEENS4_8TiledMMAINS4_8MMA_AtomIJNS4_4SM904GMMA6SPARSE27GMMA_64x256x32_F32F16F16_SSILNS1D_5MajorE0ELS1G_0ELNS1D_7ScaleInE1ELS1H_1ELNS1D_9SparseSelE0EEEEEENSK_INS5_IJSC_SB_SB_EEENS5_IJSB_NSA_ILi0EEES1M_EEEEENS5_IJNS4_10UnderscoreES1P_S1P_EEEEENS4_23SM90_TMA_LOAD_MULTICASTENS4_14ComposedLayoutINS4_7SwizzleILi2ELi4ELi3EEENS4_25smem_sparse_ptr_flag_bitsILi2ELi16EEENSK_INS5_IJNS5_IJSB_SQ_EEENS5_IJSC_S13_EEEEEENS5_IJNS5_IJS1M_SH_EEESN_EEEEEEEvNS4_8identityENS4_13SM90_TMA_LOADENS1T_INS1U_ILi3ELi4ELi3EEENS4_18smem_ptr_flag_bitsILi16EEENSK_INS5_IJSQ_SH_EEENS5_IJSH_SB_EEEEEEEvS25_EENS_8epilogue10collective6detail29Sm90TmaWarpSpecializedAdapterINS2G_15DefaultEpilogueIfNS5_IJSB_llEEES2K_NS2F_6thread17LinearCombinationIfLi1EffLNS2L_9ScaleType4KindE0ELNS_15FloatRoundStyleE2EfEENS1_15EpilogueDefaultEEEEEvvEEEEvNT_6ParamsE)
        /*0020*/ 	.word	0x00000668
.L_16:


//--------------------- .nv.compat                --------------------------
	.section	.nv.compat,"",@"SHT_CUDA_COMPAT_INFO"
	.align	4
        /*0000*/ 	.byte	0x02, 0x09, 0x01, 0x00, 0x02, 0x02, 0x04, 0x00, 0x02, 0x05, 0x05, 0x00, 0x03, 0x07, 0x01, 0x01
        /*0010*/ 	.byte	0x02, 0x03, 0x01, 0x00, 0x02, 0x06, 0x01, 0x00, 0x04, 0x0b, 0x08, 0x00, 0x00, 0x00, 0x00, 0x00
        /*0020*/ 	.byte	0x00, 0x00, 0x00, 0x00


//--------------------- .nv.info._ZN7cutlass13device_kernelINS_4gemm6kernel13GemmUniversalIN4cute5tupleIJiiiiEEENS1_10collective13CollectiveMmaINS1_40MainloopSm90TmaGmmaWarpSpecializedSparseILi4ENS5_IJNS4_1CILi1EEENSA_ILi2EEESB_EEENS1_35KernelTmaWarpSpecializedCooperativeEEENS5_IJNSA_ILi256EEESG_NSA_ILi64EEEEEENS_6half_tENS5_IJNS4_6LayoutINS5_IJiNS5_IJSC_iEEEiEEENS5_IJlNS5_IJSB_SC_EEElEEEEENSK_INS5_IJNS5_IJNS5_IJNSA_ILi8EEESC_NSA_ILi4EEEEEEiEEENS5_IJNS5_IJNSA_ILi16EEESC_SC_EEEiEEEiEEENS5_IJNS5_IJNS5_IJSH_SU_NSA_ILi1024EEEEEENSA_ILi4096EEEEEENS5_IJNS5_IJSB_NSA_ILi512EEENSA_ILi32EEEEEElEEElEEEEEEEESJ_NS5_IJlSB_lEEENS4_8TiledMMAINS4_8MMA_AtomIJNS4_4SM904GMMA6SPARSE27GMMA_64x256x32_F32F16F16_SSILNS1D_5MajorE0ELS1G_0ELNS1D_7ScaleInE1ELS1H_1ELNS1D_9SparseSelE0EEEEEENSK_INS5_IJSC_SB_SB_EEENS5_IJSB_NSA_ILi0EEES1M_EEEEENS5_IJNS4_10UnderscoreES1P_S1P_EEEEENS4_23SM90_TMA_LOAD_MULTICASTENS4_14ComposedLayoutINS4_7SwizzleILi2ELi4ELi3EEENS4_25smem_sparse_ptr_flag_bitsILi2ELi16EEENSK_INS5_IJNS5_IJSB_SQ_EEENS5_IJSC_S13_EEEEEENS5_IJNS5_IJS1M_SH_EEESN_EEEEEEEvNS4_8identityENS4_13SM90_TMA_LOADENS1T_INS1U_ILi3ELi4ELi3EEENS4_18smem_ptr_flag_bitsILi16EEENSK_INS5_IJSQ_SH_EEENS5_IJSH_SB_EEEEEEEvS25_EENS_8epilogue10collective6detail29Sm90TmaWarpSpecializedAdapterINS2G_15DefaultEpilogueIfNS5_IJSB_llEEES2K_NS2F_6thread17LinearCombinationIfLi1EffLNS2L_9ScaleType4KindE0ELNS_15FloatRoundStyleE2EfEENS1_15EpilogueDefaultEEEEEvvEEEEvNT_6ParamsE --------------------------
	.section	.nv.info._ZN7cutlass13device_kernelINS_4gemm6kernel13GemmUniversalIN4cute5tupleIJiiiiEEENS1_10collective13CollectiveMmaINS1_40MainloopSm90TmaGmmaWarpSpecializedSparseILi4ENS5_IJNS4_1CILi1EEENSA_ILi2EEESB_EEENS1_35KernelTmaWarpSpecializedCooperativeEEENS5_IJNSA_ILi256EEESG_NSA_ILi64EEEEEENS_6half_tENS5_IJNS4_6LayoutINS5_IJiNS5_IJSC_iEEEiEEENS5_IJlNS5_IJSB_SC_EEElEEEEENSK_INS5_IJNS5_IJNS5_IJNSA_ILi8EEESC_NSA_ILi4EEEEEEiEEENS5_IJNS5_IJNSA_ILi16EEESC_SC_EEEiEEEiEEENS5_IJNS5_IJNS5_IJSH_SU_NSA_ILi1024EEEEEENSA_ILi4096EEEEEENS5_IJNS5_IJSB_NSA_ILi512EEENSA_ILi32EEEEEElEEElEEEEEEEESJ_NS5_IJlSB_lEEENS4_8TiledMMAINS4_8MMA_AtomIJNS4_4SM904GMMA6SPARSE27GMMA_64x256x32_F32F16F16_SSILNS1D_5MajorE0ELS1G_0ELNS1D_7ScaleInE1ELS1H_1ELNS1D_9SparseSelE0EEEEEENSK_INS5_IJSC_SB_SB_EEENS5_IJSB_NSA_ILi0EEES1M_EEEEENS5_IJNS4_10UnderscoreES1P_S1P_EEEEENS4_23SM90_TMA_LOAD_MULTICASTENS4_14ComposedLayoutINS4_7SwizzleILi2ELi4ELi3EEENS4_25smem_sparse_ptr_flag_bitsILi2ELi16EEENSK_INS5_IJNS5_IJSB_SQ_EEENS5_IJSC_S13_EEEEEENS5_IJNS5_IJS1M_SH_EEESN_EEEEEEEvNS4_8identityENS4_13SM90_TMA_LOADENS1T_INS1U_ILi3ELi4ELi3EEENS4_18smem_ptr_flag_bitsILi16EEENSK_INS5_IJSQ_SH_EEENS5_IJSH_SB_EEEEEEEvS25_EENS_8epilogue10collective6detail29Sm90TmaWarpSpecializedAdapterINS2G_15DefaultEpilogueIfNS5_IJSB_llEEES2K_NS2F_6thread17LinearCombinationIfLi1EffLNS2L_9ScaleType4KindE0ELNS_15FloatRoundStyleE2EfEENS1_15EpilogueDefaultEEEEEvvEEEEvNT_6ParamsE,"",@"SHT_CUDA_INFO"
	.sectionflags	@""
	.align	4


	//----- nvinfo : EIATTR_CUDA_API_VERSION
	.align		4
        /*0000*/ 	.byte	0x04, 0x37
        /*0002*/ 	.short	(.L_18 - .L_17)
.L_17:
        /*0004*/ 	.word	0x00000082


	//----- nvinfo : EIATTR_KPARAM_INFO
	.align		4
.L_18:
        /*0008*/ 	.byte	0x04, 0x17
        /*000a*/ 	.short	(.L_20 - .L_19)
.L_19:
        /*000c*/ 	.word	0x00000000
        /*0010*/ 	.short	0x0000
        /*0012*/ 	.short	0x0070
        /*0014*/ 	.byte	0x00, 0xf0, 0x01, 0x14


	//----- nvinfo : EIATTR_SPARSE_MMA_MASK
	.align		4
.L_20:
        /*0018*/ 	.byte	0x03, 0x50
        /*001a*/ 	.short	0x0002


	//----- nvinfo : EIATTR_MAXREG_COUNT
	.align		4
        /*001c*/ 	.byte	0x03, 0x1b
        /*001e*/ 	.short	0x00a8


	//----- nvinfo : EIATTR_NUM_BARRIERS
	.align		4
        /*0020*/ 	.byte	0x02, 0x4c
        /*0022*/ 	.byte	0x01
	.zero		1


	//----- nvinfo : EIATTR_ANNOTATIONS
	.align		4
        /*0024*/ 	.byte	0x04, 0x55
        /*0026*/ 	.short	(.L_22 - .L_21)


	//   ....[0]....
.L_21:
        /*0028*/ 	.word	0x00000001
        /*002c*/ 	.byte	0xc0, 0x06, 0x00, 0x00, 0x01, 0x00, 0x00, 0x00, 0x80, 0x09, 0x00, 0x00, 0x01, 0x00, 0x00, 0x00
        /* <DEDUP_REMOVED lines=432> */
        /*1b3c*/ 	.byte	0x40, 0x8f, 0x01, 0x00, 0x01, 0x00, 0x00, 0x00, 0x60, 0x8f, 0x01, 0x00


	//----- nvinfo : EIATTR_MERCURY_ISA_VERSION
	.align		4
.L_22:
        /*1b48*/ 	.byte	0x03, 0x5f
        /*1b4a*/ 	.short	0x0101


	//----- nvinfo : EIATTR_INT_WARP_WIDE_INSTR_OFFSETS
	.align		4
        /*1b4c*/ 	.byte	0x04, 0x31
        /*1b4e*/ 	.short	(.L_24 - .L_23)


	//   ....[0]....
.L_23:
        /*1b50*/ 	.word	0x00000570


	//   ....[1]....
        /*1b54*/ 	.word	0x00000620


	//   ....[2]....
        /*1b58*/ 	.word	0x00000730


	//   ....[3]....
        /*1b5c*/ 	.word	0x00004bf0


	//----- nvinfo : EIATTR_COOP_GROUP_MASK_REGIDS
	.align		4
.L_24:
        /*1b60*/ 	.byte	0x04, 0x29
        /*1b62*/ 	.short	(.L_26 - .L_25)


	//   ....[0]....
.L_25:
        /*1b64*/ 	.word	0xffffffff


	//   ....[1]....
        /*1b68*/ 	.word	0xffffffff


	//   ....[2]....
        /*1b6c*/ 	.word	0xffffffff


	//   ....[3]....
        /*1b70*/ 	.word	0xffffffff


	//   ....[4]....
        /*1b74*/ 	.word	0xffffffff


	//   ....[5]....
        /*1b78*/ 	.word	0xffffffff


	//----- nvinfo : EIATTR_COOP_GROUP_INSTR_OFFSETS
	.align		4
.L_26:
        /*1b7c*/ 	.byte	0x04, 0x28
        /*1b7e*/ 	.short	(.L_28 - .L_27)


	//   ....[0]....
.L_27:
        /*1b80*/ 	.word	0x00000070


	//   ....[1]....
        /*1b84*/ 	.word	0x00000080


	//   ....[2]....
        /*1b88*/ 	.word	0x000001d0


	//   ....[3]....
        /*1b8c*/ 	.word	0x000003f0


	//   ....[4]....
        /*1b90*/ 	.word	0x00000800


	//   ....[5]....
        /*1b94*/ 	.word	0x00001f40


	//----- nvinfo : EIATTR_REG_RECONFIG
	.align		4
.L_28:
        /*1b98*/ 	.byte	0x01, 0x54
	.zero		2


	//----- nvinfo : EIATTR_MBARRIER_INSTR_OFFSETS
	.align		4
        /*1b9c*/ 	.byte	0x04, 0x39
        /*1b9e*/ 	.short	(.L_30 - .L_29)


	//   ....[0]....
.L_29:
        /*1ba0*/ 	.word	0x00000350
        /*1ba4*/ 	.word	0x000000ff
        /*1ba8*/ 	.word	0x00000000
        /*1bac*/ 	.short	0x0100
        /*1bae*/ 	.byte	0x07
	.zero		1


	//   ....[1]....
        /*1bb0*/ 	.word	0x00000360
        /*1bb4*/ 	.word	0x000000ff
        /*1bb8*/ 	.word	0x00000020
        /*1bbc*/ 	.short	0x0100
        /*1bbe*/ 	.byte	0x07
	.zero		1


	//   ....[2]....
        /*1bc0*/ 	.word	0x00000370
        /*1bc4*/ 	.word	0x000000ff
        /*1bc8*/ 	.word	0x00000008
        /*1bcc*/ 	.short	0x0100
        /*1bce*/ 	.byte	0x07
	.zero		1


	//   ....[3]....
        /*1bd0*/ 	.word	0x00000380
        /*1bd4*/ 	.word	0x000000ff
        /*1bd8*/ 	.word	0x00000028
        /*1bdc*/ 	.short	0x0100
        /*1bde*/ 	.byte	0x07
	.zero		1


	//   ....[4]....
        /*1be0*/ 	.word	0x00000390
        /*1be4*/ 	.word	0x000000ff
        /*1be8*/ 	.word	0x00000010
        /*1bec*/ 	.short	0x0100
        /*1bee*/ 	.byte	0x07
	.zero		1


	//   ....[5]....
        /*1bf0*/ 	.word	0x000003a0
        /*1bf4*/ 	.word	0x000000ff
        /*1bf8*/ 	.word	0x00000030
        /*1bfc*/ 	.short	0x0100
        /*1bfe*/ 	.byte	0x07
	.zero		1


	//   ....[6]....
        /*1c00*/ 	.word	0x000003b0
        /*1c04*/ 	.word	0x000000ff
        /*1c08*/ 	.word	0x00000018
        /*1c0c*/ 	.short	0x0100
        /*1c0e*/ 	.byte	0x07
	.zero		1


	//   ....[7]....
        /*1c10*/ 	.word	0x000003c0
        /*1c14*/ 	.word	0x000000ff
        /*1c18*/ 	.word	0x00000038
        /*1c1c*/ 	.short	0x0100
        /*1c1e*/ 	.byte	0x07
	.zero		1


	//   ....[8]....
        /*1c20*/ 	.word	0x00000770
        /*1c24*/ 	.word	0x000000ff
        /*1c28*/ 	.word	0x00000050
        /*1c2c*/ 	.short	0x0100
        /*1c2e*/ 	.byte	0x0e
	.zero		1


	//   ....[9]....
        /*1c30*/ 	.word	0x000007b0
        /*1c34*/ 	.word	0x000000ff
        /*1c38*/ 	.word	0x00000058
        /*1c3c*/ 	.short	0x0100
        /*1c3e*/ 	.byte	0x0e
	.zero		1


	//   ....[10]....
        /*1c40*/ 	.word	0x00002160
        /*1c44*/ 	.word	0x000000ff
        /*1c48*/ 	.word	0x00000000
        /*1c4c*/ 	.short	0x010a
        /*1c4e*/ 	.byte	0x0c
	.zero		1


	//   ....[11]....
        /*1c50*/ 	.word	0x000021a0
        /*1c54*/ 	.word	0x000000ff
        /*1c58*/ 	.word	0x00000000
        /*1c5c*/ 	.short	0x010a
        /*1c5e*/ 	.byte	0x0c
	.zero		1


	//   ....[12]....
        /*1c60*/ 	.word	0x00004c60
        /*1c64*/ 	.word	0x00000002
        /*1c68*/ 	.word	0x00000000
        /*1c6c*/ 	.short	0x0101
        /*1c6e*/ 	.byte	0x3f
	.zero		1


	//   ....[13]....
        /*1c70*/ 	.word	0x00018a00
        /*1c74*/ 	.word	0x00000007
        /*1c78*/ 	.word	0x00000020
        /*1c7c*/ 	.short	0x010a
        /*1c7e*/ 	.byte	0x3f
	.zero		1


	//   ....[14]....
        /*1c80*/ 	.word	0x00018ea0
        /*1c84*/ 	.word	0x00000002
        /*1c88*/ 	.word	0x00000058
        /*1c8c*/ 	.short	0x0101
        /*1c8e*/ 	.byte	0x3f
	.zero		1


	//   ....[15]....
        /*1c90*/ 	.word	0x00019610
        /*1c94*/ 	.word	0x00000005
        /*1c98*/ 	.word	0x00000000
        /*1c9c*/ 	.short	0x010a
        /*1c9e*/ 	.byte	0x3f
	.zero		1


	//   ....[16]....
        /*1ca0*/ 	.word	0x000196a0
        /*1ca4*/ 	.word	0x00000007
        /*1ca8*/ 	.word	0x00000000
        /*1cac*/ 	.short	0x010a
        /*1cae*/ 	.byte	0x3f
	.zero		1


	//   ....[17]....
        /*1cb0*/ 	.word	0x00019730
        /*1cb4*/ 	.word	0x00000007
        /*1cb8*/ 	.word	0x00000000
        /*1cbc*/ 	.short	0x010a
        /*1cbe*/ 	.byte	0x3f
	.zero		1


	//   ....[18]....
        /*1cc0*/ 	.word	0x000197c0
        /*1cc4*/ 	.word	0x00000003
        /*1cc8*/ 	.word	0x00000000
        /*1ccc*/ 	.short	0x010a
        /*1cce*/ 	.byte	0x3f
	.zero		1


	//   ....[19]....
        /*1cd0*/ 	.word	0x00019830
        /*1cd4*/ 	.word	0x00000003
        /*1cd8*/ 	.word	0x00000000
        /*1cdc*/ 	.short	0x010a
        /*1cde*/ 	.byte	0x3f
	.zero		1


	//   ....[20]....
        /*1ce0*/ 	.word	0x00019900
        /*1ce4*/ 	.word	0x00000007
        /*1ce8*/ 	.word	0x00000020
        /*1cec*/ 	.short	0x010a
        /*1cee*/ 	.byte	0x3f
	.zero		1


	//   ....[21]....
        /*1cf0*/ 	.word	0x000199d0
        /*1cf4*/ 	.word	0x00000005
        /*1cf8*/ 	.word	0x00000000
        /*1cfc*/ 	.short	0x010a
        /*1cfe*/ 	.byte	0x3f
	.zero		1


	//   ....[22]....
        /*1d00*/ 	.word	0x00019a20
        /*1d04*/ 	.word	0x00000007
        /*1d08*/ 	.word	0x00000000
        /*1d0c*/ 	.short	0x010a
        /*1d0e*/ 	.byte	0x3f
	.zero		1


	//   ....[23]....
        /*1d10*/ 	.word	0x00019a70
        /*1d14*/ 	.word	0x00000007
        /*1d18*/ 	.word	0x00000000
        /*1d1c*/ 	.short	0x010a
        /*1d1e*/ 	.byte	0x3f
	.zero		1


	//----- nvinfo : EIATTR_NUM_MBARRIERS
	.align		4
.L_30:
        /*1d20*/ 	.byte	0x03, 0x38
        /*1d22*/ 	.short	0x000a


	//----- nvinfo : EIATTR_EXIT_INSTR_OFFSETS
	.align		4
        /*1d24*/ 	.byte	0x04, 0x1c
        /*1d26*/ 	.short	(.L_32 - .L_31)


	//   ....[0]....
.L_31:
        /*1d28*/ 	.word	0x00000a20


	//   ....[1]....
        /*1d2c*/ 	.word	0x000012b0


	//   ....[2]....
        /*1d30*/ 	.word	0x00018030


	//   ....[3]....
        /*1d34*/ 	.word	0x00018630


	//   ....[4]....
        /*1d38*/ 	.word	0x00019810


	//----- nvinfo : EIATTR_MAX_THREADS
	.align		4
.L_32:
        /*1d3c*/ 	.byte	0x04, 0x05
        /*1d3e*/ 	.short	(.L_34 - .L_33)
.L_33:
        /*1d40*/ 	.word	0x00000180
        /*1d44*/ 	.word	0x00000001
        /*1d48*/ 	.word	0x00000001


	//----- nvinfo : EIATTR_CRS_STACK_SIZE
	.align		4
.L_34:
        /*1d4c*/ 	.byte	0x04, 0x1e
        /*1d4e*/ 	.short	(.L_36 - .L_35)
.L_35:
        /*1d50*/ 	.word	0x00000000


	//----- nvinfo : EIATTR_CBANK_PARAM_SIZE
	.align		4
.L_36:
        /*1d54*/ 	.byte	0x03, 0x19
        /*1d56*/ 	.short	0x0570


	//----- nvinfo : EIATTR_PARAM_CBANK
	.align		4
        /*1d58*/ 	.byte	0x04, 0x0a
        /*1d5a*/ 	.short	(.L_38 - .L_37)
	.align		4
.L_37:
        /*1d5c*/ 	.word	index@(.nv.constant0._ZN7cutlass13device_kernelINS_4gemm6kernel13GemmUniversalIN4cute5tupleIJiiiiEEENS1_10collective13CollectiveMmaINS1_40MainloopSm90TmaGmmaWarpSpecializedSparseILi4ENS5_IJNS4_1CILi1EEENSA_ILi2EEESB_EEENS1_35KernelTmaWarpSpecializedCooperativeEEENS5_IJNSA_ILi256EEESG_NSA_ILi64EEEEEENS_6half_tENS5_IJNS4_6LayoutINS5_IJiNS5_IJSC_iEEEiEEENS5_IJlNS5_IJSB_SC_EEElEEEEENSK_INS5_IJNS5_IJNS5_IJNSA_ILi8EEESC_NSA_ILi4EEEEEEiEEENS5_IJNS5_IJNSA_ILi16EEESC_SC_EEEiEEEiEEENS5_IJNS5_IJNS5_IJSH_SU_NSA_ILi1024EEEEEENSA_ILi4096EEEEEENS5_IJNS5_IJSB_NSA_ILi512EEENSA_ILi32EEEEEElEEElEEEEEEEESJ_NS5_IJlSB_lEEENS4_8TiledMMAINS4_8MMA_AtomIJNS4_4SM904GMMA6SPARSE27GMMA_64x256x32_F32F16F16_SSILNS1D_5MajorE0ELS1G_0ELNS1D_7ScaleInE1ELS1H_1ELNS1D_9SparseSelE0EEEEEENSK_INS5_IJSC_SB_SB_EEENS5_IJSB_NSA_ILi0EEES1M_EEEEENS5_IJNS4_10UnderscoreES1P_S1P_EEEEENS4_23SM90_TMA_LOAD_MULTICASTENS4_14ComposedLayoutINS4_7SwizzleILi2ELi4ELi3EEENS4_25smem_sparse_ptr_flag_bitsILi2ELi16EEENSK_INS5_IJNS5_IJSB_SQ_EEENS5_IJSC_S13_EEEEEENS5_IJNS5_IJS1M_SH_EEESN_EEEEEEEvNS4_8identityENS4_13SM90_TMA_LOADENS1T_INS1U_ILi3ELi4ELi3EEENS4_18smem_ptr_flag_bitsILi16EEENSK_INS5_IJSQ_SH_EEENS5_IJSH_SB_EEEEEEEvS25_EENS_8epilogue10collective6detail29Sm90TmaWarpSpecializedAdapterINS2G_15DefaultEpilogueIfNS5_IJSB_llEEES2K_NS2F_6thread17LinearCombinationIfLi1EffLNS2L_9ScaleType4KindE0ELNS_15FloatRoundStyleE2EfEENS1_15EpilogueDefaultEEEEEvvEEEEvNT_6ParamsE)
        /*1d60*/ 	.short	0x0210
        /*1d62*/ 	.short	0x0570


	//----- nvinfo : EIATTR_SW_WAR
	.align		4
.L_38:
        /*1d64*/ 	.byte	0x04, 0x36
        /*1d66*/ 	.short	(.L_40 - .L_39)
.L_39:
        /*1d68*/ 	.word	0x00000008
.L_40:


//--------------------- .nv.callgraph             --------------------------
	.section	.nv.callgraph,"",@"SHT_CUDA_CALLGRAPH"
	.align	4
	.sectionentsize	8
	.align		4
        /*0000*/ 	.word	0x00000000
	.align		4
        /*0004*/ 	.word	0xffffffff
	.align		4
        /*0008*/ 	.word	0x00000000
	.align		4
        /*000c*/ 	.word	0xfffffffe
	.align		4
        /*0010*/ 	.word	0x00000000
	.align		4
        /*0014*/ 	.word	0xfffffffd
	.align		4
        /*0018*/ 	.word	0x00000000
	.align		4
        /*001c*/ 	.word	0xfffffffc


//--------------------- .nv.constant4             --------------------------
	.section	.nv.constant4,"a",@progbits
	.align	8
	.align		8
.nv.constant4:
        /*0000*/ 	.dword	_ZN39_INTERNAL_3751c841_4_k_cu_47f40ff9_27914cuda3std3__45__cpo5beginE
	.align		8
        /*0008*/ 	.dword	_ZN39_INTERNAL_3751c841_4_k_cu_47f40ff9_27914cuda3std3__45__cpo3endE
	.align		8
        /*0010*/ 	.dword	_ZN39_INTERNAL_3751c841_4_k_cu_47f40ff9_27914cuda3std3__45__cpo6cbeginE
	.align		8
        /*0018*/ 	.dword	_ZN39_INTERNAL_3751c841_4_k_cu_47f40ff9_27914cuda3std3__45__cpo4cendE
	.align		8
        /*0020*/ 	.dword	_ZN39_INTERNAL_3751c841_4_k_cu_47f40ff9_27914cuda3std3__441_GLOBAL__N__3751c841_4_k_cu_47f40ff9_27916ignoreE
	.align		8
        /*0028*/ 	.dword	_ZN39_INTERNAL_3751c841_4_k_cu_47f40ff9_27914cuda3std3__419piecewise_constructE
	.align		8
        /*0030*/ 	.dword	_ZN39_INTERNAL_3751c841_4_k_cu_47f40ff9_27914cuda3std3__48in_placeE
	.align		8
        /*0038*/ 	.dword	_ZN39_INTERNAL_3751c841_4_k_cu_47f40ff9_27914cuda3std6ranges3__45__cpo4swapE
	.align		8
        /*0040*/ 	.dword	_ZN39_INTERNAL_3751c841_4_k_cu_47f40ff9_27914cuda3std6ranges3__45__cpo9iter_moveE
	.align		8
        /*0048*/ 	.dword	_ZN39_INTERNAL_3751c841_4_k_cu_47f40ff9_27914cute7productE
	.align		8
        /*0050*/ 	.dword	_ZN39_INTERNAL_3751c841_4_k_cu_47f40ff9_27914cute1_E


//--------------------- .text._ZN7cutlass13device_kernelINS_4gemm6kernel13GemmUniversalIN4cute5tupleIJiiiiEEENS1_10collective13CollectiveMmaINS1_40MainloopSm90TmaGmmaWarpSpecializedSparseILi4ENS5_IJNS4_1CILi1EEENSA_ILi2EEESB_EEENS1_35KernelTmaWarpSpecializedCooperativeEEENS5_IJNSA_ILi256EEESG_NSA_ILi64EEEEEENS_6half_tENS5_IJNS4_6LayoutINS5_IJiNS5_IJSC_iEEEiEEENS5_IJlNS5_IJSB_SC_EEElEEEEENSK_INS5_IJNS5_IJNS5_IJNSA_ILi8EEESC_NSA_ILi4EEEEEEiEEENS5_IJNS5_IJNSA_ILi16EEESC_SC_EEEiEEEiEEENS5_IJNS5_IJNS5_IJSH_SU_NSA_ILi1024EEEEEENSA_ILi4096EEEEEENS5_IJNS5_IJSB_NSA_ILi512EEENSA_ILi32EEEEEElEEElEEEEEEEESJ_NS5_IJlSB_lEEENS4_8TiledMMAINS4_8MMA_AtomIJNS4_4SM904GMMA6SPARSE27GMMA_64x256x32_F32F16F16_SSILNS1D_5MajorE0ELS1G_0ELNS1D_7ScaleInE1ELS1H_1ELNS1D_9SparseSelE0EEEEEENSK_INS5_IJSC_SB_SB_EEENS5_IJSB_NSA_ILi0EEES1M_EEEEENS5_IJNS4_10UnderscoreES1P_S1P_EEEEENS4_23SM90_TMA_LOAD_MULTICASTENS4_14ComposedLayoutINS4_7SwizzleILi2ELi4ELi3EEENS4_25smem_sparse_ptr_flag_bitsILi2ELi16EEENSK_INS5_IJNS5_IJSB_SQ_EEENS5_IJSC_S13_EEEEEENS5_IJNS5_IJS1M_SH_EEESN_EEEEEEEvNS4_8identityENS4_13SM90_TMA_LOADENS1T_INS1U_ILi3ELi4ELi3EEENS4_18smem_ptr_flag_bitsILi16EEENSK_INS5_IJSQ_SH_EEENS5_IJSH_SB_EEEEEEEvS25_EENS_8epilogue10collective6detail29Sm90TmaWarpSpecializedAdapterINS2G_15DefaultEpilogueIfNS5_IJSB_llEEES2K_NS2F_6thread17LinearCombinationIfLi1EffLNS2L_9ScaleType4KindE0ELNS_15FloatRoundStyleE2EfEENS1_15EpilogueDefaultEEEEEvvEEEEvNT_6ParamsE --------------------------
	.section	.text._ZN7cutlass13device_kernelINS_4gemm6kernel13GemmUniversalIN4cute5tupleIJiiiiEEENS1_10collective13CollectiveMmaINS1_40MainloopSm90TmaGmmaWarpSpecializedSparseILi4ENS5_IJNS4_1CILi1EEENSA_ILi2EEESB_EEENS1_35KernelTmaWarpSpecializedCooperativeEEENS5_IJNSA_ILi256EEESG_NSA_ILi64EEEEEENS_6half_tENS5_IJNS4_6LayoutINS5_IJiNS5_IJSC_iEEEiEEENS5_IJlNS5_IJSB_SC_EEElEEEEENSK_INS5_IJNS5_IJNS5_IJNSA_ILi8EEESC_NSA_ILi4EEEEEEiEEENS5_IJNS5_IJNSA_ILi16EEESC_SC_EEEiEEEiEEENS5_IJNS5_IJNS5_IJSH_SU_NSA_ILi1024EEEEEENSA_ILi4096EEEEEENS5_IJNS5_IJSB_NSA_ILi512EEENSA_ILi32EEEEEElEEElEEEEEEEESJ_NS5_IJlSB_lEEENS4_8TiledMMAINS4_8MMA_AtomIJNS4_4SM904GMMA6SPARSE27GMMA_64x256x32_F32F16F16_SSILNS1D_5MajorE0ELS1G_0ELNS1D_7ScaleInE1ELS1H_1ELNS1D_9SparseSelE0EEEEEENSK_INS5_IJSC_SB_SB_EEENS5_IJSB_NSA_ILi0EEES1M_EEEEENS5_IJNS4_10UnderscoreES1P_S1P_EEEEENS4_23SM90_TMA_LOAD_MULTICASTENS4_14ComposedLayoutINS4_7SwizzleILi2ELi4ELi3EEENS4_25smem_sparse_ptr_flag_bitsILi2ELi16EEENSK_INS5_IJNS5_IJSB_SQ_EEENS5_IJSC_S13_EEEEEENS5_IJNS5_IJS1M_SH_EEESN_EEEEEEEvNS4_8identityENS4_13SM90_TMA_LOADENS1T_INS1U_ILi3ELi4ELi3EEENS4_18smem_ptr_flag_bitsILi16EEENSK_INS5_IJSQ_SH_EEENS5_IJSH_SB_EEEEEEEvS25_EENS_8epilogue10collective6detail29Sm90TmaWarpSpecializedAdapterINS2G_15DefaultEpilogueIfNS5_IJSB_llEEES2K_NS2F_6thread17LinearCombinationIfLi1EffLNS2L_9ScaleType4KindE0ELNS_15FloatRoundStyleE2EfEENS1_15EpilogueDefaultEEEEEvvEEEEvNT_6ParamsE,"ax",@progbits
	.align	128
.text._ZN7cutlass13device_kernelINS_4gemm6kernel13GemmUniversalIN4cute5tupleIJiiiiEEENS1_10collective13CollectiveMmaINS1_40MainloopSm90TmaGmmaWarpSpecializedSparseILi4ENS5_IJNS4_1CILi1EEENSA_ILi2EEESB_EEENS1_35KernelTmaWarpSpecializedCooperativeEEENS5_IJNSA_ILi256EEESG_NSA_ILi64EEEEEENS_6half_tENS5_IJNS4_6LayoutINS5_IJiNS5_IJSC_iEEEiEEENS5_IJlNS5_IJSB_SC_EEElEEEEENSK_INS5_IJNS5_IJNS5_IJNSA_ILi8EEESC_NSA_ILi4EEEEEEiEEENS5_IJNS5_IJNSA_ILi16EEESC_SC_EEEiEEEiEEENS5_IJNS5_IJNS5_IJSH_SU_NSA_ILi1024EEEEEENSA_ILi4096EEEEEENS5_IJNS5_IJSB_NSA_ILi512EEENSA_ILi32EEEEEElEEElEEEEEEEESJ_NS5_IJlSB_lEEENS4_8TiledMMAINS4_8MMA_AtomIJNS4_4SM904GMMA6SPARSE27GMMA_64x256x32_F32F16F16_SSILNS1D_5MajorE0ELS1G_0ELNS1D_7ScaleInE1ELS1H_1ELNS1D_9SparseSelE0EEEEEENSK_INS5_IJSC_SB_SB_EEENS5_IJSB_NSA_ILi0EEES1M_EEEEENS5_IJNS4_10UnderscoreES1P_S1P_EEEEENS4_23SM90_TMA_LOAD_MULTICASTENS4_14ComposedLayoutINS4_7SwizzleILi2ELi4ELi3EEENS4_25smem_sparse_ptr_flag_bitsILi2ELi16EEENSK_INS5_IJNS5_IJSB_SQ_EEENS5_IJSC_S13_EEEEEENS5_IJNS5_IJS1M_SH_EEESN_EEEEEEEvNS4_8identityENS4_13SM90_TMA_LOADENS1T_INS1U_ILi3ELi4ELi3EEENS4_18smem_ptr_flag_bitsILi16EEENSK_INS5_IJSQ_SH_EEENS5_IJSH_SB_EEEEEEEvS25_EENS_8epilogue10collective6detail29Sm90TmaWarpSpecializedAdapterINS2G_15DefaultEpilogueIfNS5_IJSB_llEEES2K_NS2F_6thread17LinearCombinationIfLi1EffLNS2L_9ScaleType4KindE0ELNS_15FloatRoundStyleE2EfEENS1_15EpilogueDefaultEEEEEvvEEEEvNT_6ParamsE:
        .type           _ZN7cutlass13device_kernelINS_4gemm6kernel13GemmUniversalIN4cute5tupleIJiiiiEEENS1_10collective13CollectiveMmaINS1_40MainloopSm90TmaGmmaWarpSpecializedSparseILi4ENS5_IJNS4_1CILi1EEENSA_ILi2EEESB_EEENS1_35KernelTmaWarpSpecializedCooperativeEEENS5_IJNSA_ILi256EEESG_NSA_ILi64EEEEEENS_6half_tENS5_IJNS4_6LayoutINS5_IJiNS5_IJSC_iEEEiEEENS5_IJlNS5_IJSB_SC_EEElEEEEENSK_INS5_IJNS5_IJNS5_IJNSA_ILi8EEESC_NSA_ILi4EEEEEEiEEENS5_IJNS5_IJNSA_ILi16EEESC_SC_EEEiEEEiEEENS5_IJNS5_IJNS5_IJSH_SU_NSA_ILi1024EEEEEENSA_ILi4096EEEEEENS5_IJNS5_IJSB_NSA_ILi512EEENSA_ILi32EEEEEElEEElEEEEEEEESJ_NS5_IJlSB_lEEENS4_8TiledMMAINS4_8MMA_AtomIJNS4_4SM904GMMA6SPARSE27GMMA_64x256x32_F32F16F16_SSILNS1D_5MajorE0ELS1G_0ELNS1D_7ScaleInE1ELS1H_1ELNS1D_9SparseSelE0EEEEEENSK_INS5_IJSC_SB_SB_EEENS5_IJSB_NSA_ILi0EEES1M_EEEEENS5_IJNS4_10UnderscoreES1P_S1P_EEEEENS4_23SM90_TMA_LOAD_MULTICASTENS4_14ComposedLayoutINS4_7SwizzleILi2ELi4ELi3EEENS4_25smem_sparse_ptr_flag_bitsILi2ELi16EEENSK_INS5_IJNS5_IJSB_SQ_EEENS5_IJSC_S13_EEEEEENS5_IJNS5_IJS1M_SH_EEESN_EEEEEEEvNS4_8identityENS4_13SM90_TMA_LOADENS1T_INS1U_ILi3ELi4ELi3EEENS4_18smem_ptr_flag_bitsILi16EEENSK_INS5_IJSQ_SH_EEENS5_IJSH_SB_EEEEEEEvS25_EENS_8epilogue10collective6detail29Sm90TmaWarpSpecializedAdapterINS2G_15DefaultEpilogueIfNS5_IJSB_llEEES2K_NS2F_6thread17LinearCombinationIfLi1EffLNS2L_9ScaleType4KindE0ELNS_15FloatRoundStyleE2EfEENS1_15EpilogueDefaultEEEEEvvEEEEvNT_6ParamsE,@function
        .size           _ZN7cutlass13device_kernelINS_4gemm6kernel13GemmUniversalIN4cute5tupleIJiiiiEEENS1_10collective13CollectiveMmaINS1_40MainloopSm90TmaGmmaWarpSpecializedSparseILi4ENS5_IJNS4_1CILi1EEENSA_ILi2EEESB_EEENS1_35KernelTmaWarpSpecializedCooperativeEEENS5_IJNSA_ILi256EEESG_NSA_ILi64EEEEEENS_6half_tENS5_IJNS4_6LayoutINS5_IJiNS5_IJSC_iEEEiEEENS5_IJlNS5_IJSB_SC_EEElEEEEENSK_INS5_IJNS5_IJNS5_IJNSA_ILi8EEESC_NSA_ILi4EEEEEEiEEENS5_IJNS5_IJNSA_ILi16EEESC_SC_EEEiEEEiEEENS5_IJNS5_IJNS5_IJSH_SU_NSA_ILi1024EEEEEENSA_ILi4096EEEEEENS5_IJNS5_IJSB_NSA_ILi512EEENSA_ILi32EEEEEElEEElEEEEEEEESJ_NS5_IJlSB_lEEENS4_8TiledMMAINS4_8MMA_AtomIJNS4_4SM904GMMA6SPARSE27GMMA_64x256x32_F32F16F16_SSILNS1D_5MajorE0ELS1G_0ELNS1D_7ScaleInE1ELS1H_1ELNS1D_9SparseSelE0EEEEEENSK_INS5_IJSC_SB_SB_EEENS5_IJSB_NSA_ILi0EEES1M_EEEEENS5_IJNS4_10UnderscoreES1P_S1P_EEEEENS4_23SM90_TMA_LOAD_MULTICASTENS4_14ComposedLayoutINS4_7SwizzleILi2ELi4ELi3EEENS4_25smem_sparse_ptr_flag_bitsILi2ELi16EEENSK_INS5_IJNS5_IJSB_SQ_EEENS5_IJSC_S13_EEEEEENS5_IJNS5_IJS1M_SH_EEESN_EEEEEEEvNS4_8identityENS4_13SM90_TMA_LOADENS1T_INS1U_ILi3ELi4ELi3EEENS4_18smem_ptr_flag_bitsILi16EEENSK_INS5_IJSQ_SH_EEENS5_IJSH_SB_EEEEEEEvS25_EENS_8epilogue10collective6detail29Sm90TmaWarpSpecializedAdapterINS2G_15DefaultEpilogueIfNS5_IJSB_llEEES2K_NS2F_6thread17LinearCombinationIfLi1EffLNS2L_9ScaleType4KindE0ELNS_15FloatRoundStyleE2EfEENS1_15EpilogueDefaultEEEEEvvEEEEvNT_6ParamsE,(.L_x_448 - _ZN7cutlass13device_kernelINS_4gemm6kernel13GemmUniversalIN4cute5tupleIJiiiiEEENS1_10collective13CollectiveMmaINS1_40MainloopSm90TmaGmmaWarpSpecializedSparseILi4ENS5_IJNS4_1CILi1EEENSA_ILi2EEESB_EEENS1_35KernelTmaWarpSpecializedCooperativeEEENS5_IJNSA_ILi256EEESG_NSA_ILi64EEEEEENS_6half_tENS5_IJNS4_6LayoutINS5_IJiNS5_IJSC_iEEEiEEENS5_IJlNS5_IJSB_SC_EEElEEEEENSK_INS5_IJNS5_IJNS5_IJNSA_ILi8EEESC_NSA_ILi4EEEEEEiEEENS5_IJNS5_IJNSA_ILi16EEESC_SC_EEEiEEEiEEENS5_IJNS5_IJNS5_IJSH_SU_NSA_ILi1024EEEEEENSA_ILi4096EEEEEENS5_IJNS5_IJSB_NSA_ILi512EEENSA_ILi32EEEEEElEEElEEEEEEEESJ_NS5_IJlSB_lEEENS4_8TiledMMAINS4_8MMA_AtomIJNS4_4SM904GMMA6SPARSE27GMMA_64x256x32_F32F16F16_SSILNS1D_5MajorE0ELS1G_0ELNS1D_7ScaleInE1ELS1H_1ELNS1D_9SparseSelE0EEEEEENSK_INS5_IJSC_SB_SB_EEENS5_IJSB_NSA_ILi0EEES1M_EEEEENS5_IJNS4_10UnderscoreES1P_S1P_EEEEENS4_23SM90_TMA_LOAD_MULTICASTENS4_14ComposedLayoutINS4_7SwizzleILi2ELi4ELi3EEENS4_25smem_sparse_ptr_flag_bitsILi2ELi16EEENSK_INS5_IJNS5_IJSB_SQ_EEENS5_IJSC_S13_EEEEEENS5_IJNS5_IJS1M_SH_EEESN_EEEEEEEvNS4_8identityENS4_13SM90_TMA_LOADENS1T_INS1U_ILi3ELi4ELi3EEENS4_18smem_ptr_flag_bitsILi16EEENSK_INS5_IJSQ_SH_EEENS5_IJSH_SB_EEEEEEEvS25_EENS_8epilogue10collective6detail29Sm90TmaWarpSpecializedAdapterINS2G_15DefaultEpilogueIfNS5_IJSB_llEEES2K_NS2F_6thread17LinearCombinationIfLi1EffLNS2L_9ScaleType4KindE0ELNS_15FloatRoundStyleE2EfEENS1_15EpilogueDefaultEEEEEvvEEEEvNT_6ParamsE)
        .other          _ZN7cutlass13device_kernelINS_4gemm6kernel13GemmUniversalIN4cute5tupleIJiiiiEEENS1_10collective13CollectiveMmaINS1_40MainloopSm90TmaGmmaWarpSpecializedSparseILi4ENS5_IJNS4_1CILi1EEENSA_ILi2EEESB_EEENS1_35KernelTmaWarpSpecializedCooperativeEEENS5_IJNSA_ILi256EEESG_NSA_ILi64EEEEEENS_6half_tENS5_IJNS4_6LayoutINS5_IJiNS5_IJSC_iEEEiEEENS5_IJlNS5_IJSB_SC_EEElEEEEENSK_INS5_IJNS5_IJNS5_IJNSA_ILi8EEESC_NSA_ILi4EEEEEEiEEENS5_IJNS5_IJNSA_ILi16EEESC_SC_EEEiEEEiEEENS5_IJNS5_IJNS5_IJSH_SU_NSA_ILi1024EEEEEENSA_ILi4096EEEEEENS5_IJNS5_IJSB_NSA_ILi512EEENSA_ILi32EEEEEElEEElEEEEEEEESJ_NS5_IJlSB_lEEENS4_8TiledMMAINS4_8MMA_AtomIJNS4_4SM904GMMA6SPARSE27GMMA_64x256x32_F32F16F16_SSILNS1D_5MajorE0ELS1G_0ELNS1D_7ScaleInE1ELS1H_1ELNS1D_9SparseSelE0EEEEEENSK_INS5_IJSC_SB_SB_EEENS5_IJSB_NSA_ILi0EEES1M_EEEEENS5_IJNS4_10UnderscoreES1P_S1P_EEEEENS4_23SM90_TMA_LOAD_MULTICASTENS4_14ComposedLayoutINS4_7SwizzleILi2ELi4ELi3EEENS4_25smem_sparse_ptr_flag_bitsILi2ELi16EEENSK_INS5_IJNS5_IJSB_SQ_EEENS5_IJSC_S13_EEEEEENS5_IJNS5_IJS1M_SH_EEESN_EEEEEEEvNS4_8identityENS4_13SM90_TMA_LOADENS1T_INS1U_ILi3ELi4ELi3EEENS4_18smem_ptr_flag_bitsILi16EEENSK_INS5_IJSQ_SH_EEENS5_IJSH_SB_EEEEEEEvS25_EENS_8epilogue10collective6detail29Sm90TmaWarpSpecializedAdapterINS2G_15DefaultEpilogueIfNS5_IJSB_llEEES2K_NS2F_6thread17LinearCombinationIfLi1EffLNS2L_9ScaleType4KindE0ELNS_15FloatRoundStyleE2EfEENS1_15EpilogueDefaultEEEEEvvEEEEvNT_6ParamsE,@"STO_CUDA_ENTRY STV_DEFAULT"
_ZN7cutlass13device_kernelINS_4gemm6kernel13GemmUniversalIN4cute5tupleIJiiiiEEENS1_10collective13CollectiveMmaINS1_40MainloopSm90TmaGmmaWarpSpecializedSparseILi4ENS5_IJNS4_1CILi1EEENSA_ILi2EEESB_EEENS1_35KernelTmaWarpSpecializedCooperativeEEENS5_IJNSA_ILi256EEESG_NSA_ILi64EEEEEENS_6half_tENS5_IJNS4_6LayoutINS5_IJiNS5_IJSC_iEEEiEEENS5_IJlNS5_IJSB_SC_EEElEEEEENSK_INS5_IJNS5_IJNS5_IJNSA_ILi8EEESC_NSA_ILi4EEEEEEiEEENS5_IJNS5_IJNSA_ILi16EEESC_SC_EEEiEEEiEEENS5_IJNS5_IJNS5_IJSH_SU_NSA_ILi1024EEEEEENSA_ILi4096EEEEEENS5_IJNS5_IJSB_NSA_ILi512EEENSA_ILi32EEEEEElEEElEEEEEEEESJ_NS5_IJlSB_lEEENS4_8TiledMMAINS4_8MMA_AtomIJNS4_4SM904GMMA6SPARSE27GMMA_64x256x32_F32F16F16_SSILNS1D_5MajorE0ELS1G_0ELNS1D_7ScaleInE1ELS1H_1ELNS1D_9SparseSelE0EEEEEENSK_INS5_IJSC_SB_SB_EEENS5_IJSB_NSA_ILi0EEES1M_EEEEENS5_IJNS4_10UnderscoreES1P_S1P_EEEEENS4_23SM90_TMA_LOAD_MULTICASTENS4_14ComposedLayoutINS4_7SwizzleILi2ELi4ELi3EEENS4_25smem_sparse_ptr_flag_bitsILi2ELi16EEENSK_INS5_IJNS5_IJSB_SQ_EEENS5_IJSC_S13_EEEEEENS5_IJNS5_IJS1M_SH_EEESN_EEEEEEEvNS4_8identityENS4_13SM90_TMA_LOADENS1T_INS1U_ILi3ELi4ELi3EEENS4_18smem_ptr_flag_bitsILi16EEENSK_INS5_IJSQ_SH_EEENS5_IJSH_SB_EEEEEEEvS25_EENS_8epilogue10collective6detail29Sm90TmaWarpSpecializedAdapterINS2G_15DefaultEpilogueIfNS5_IJSB_llEEES2K_NS2F_6thread17LinearCombinationIfLi1EffLNS2L_9ScaleType4KindE0ELNS_15FloatRoundStyleE2EfEENS1_15EpilogueDefaultEEEEEvvEEEEvNT_6ParamsE:
[----:B------:R-:W0:Y:S02]  /*0000*/  LDC R1, c[0x0][0x28] ;  /* 0x00000a00ff017b82 */ /* 0x000e240000000800 */
[----:B0-----:R-:W-:Y:S01]  /*0010*/  VIADD R1, R1, 0xfffff998 ;  /* 0xfffff99801017836 */ /* 0x001fe20000000000 */
[----:B------:R-:W0:Y:S01]  /*0020*/  S2R R5, SR_TID.X ;  /* 0x0000000000057919 */ /* 0x000e220000002100 */
[----:B------:R-:W-:Y:S01]  /*0030*/  ELECT P0, URZ, PT ;  /* 0x00000000003f782f */ /* 0x000fe20003800000 */
[----:B------:R-:W-:Y:S01]  /*0040*/  BSSY B0, `(.L_x_0) ;  /* 0x0000018000007945 */ /* 0x000fe20003800000 */
[--C-:B0-----:R-:W-:Y:S02]  /*0050*/  SHF.R.U32.HI R0, RZ, 0x5, R5.reuse ;  /* 0x00000005ff007819 */ /* 0x101fe40000011605 */
[----:B------:R-:W-:-:S03]  /*0060*/  SHF.R.U32.HI R2, RZ, 0x7, R5 ;  /* 0x00000007ff027819 */ /* 0x000fc60000011605 */
[----:B------:R-:W0:Y:S04]  /*0070*/  SHFL.IDX PT, R3, R0, RZ, 0x1f ;  /* 0x00001fff00037589 */ /* 0x000e2800000e0000 */
[----:B------:R-:W1:Y:S01]  /*0080*/  SHFL.IDX PT, R2, R2, RZ, 0x1f ;  /* 0x00001fff02027589 */ /* 0x000e6200000e0000 */
[----:B0-----:R-:W-:Y:S02]  /*0090*/  R2UR UR8, R3 ;  /* 0x00000000030872ca */ /* 0x001fe400000e0000 */
[----:B-1----:R-:W-:-:S11]  /*00a0*/  R2UR UR5, R2 ;  /* 0x00000000020572ca */ /* 0x002fd600000e0000 */
[----:B------:R-:W-:Y:S02]  /*00b0*/  USHF.R.S32.HI UR4, URZ, 0x1f, UR8 ;  /* 0x0000001f3f047899 */ /* 0x000fe40008011408 */
[----:B------:R-:W-:Y:S02]  /*00c0*/  ISETP.NE.OR P0, PT, RZ, UR8, !P0 ;  /* 0x00000008ff007c0c */ /* 0x000fe4000c705670 */
[----:B------:R-:W-:-:S04]  /*00d0*/  ULEA.HI UR4, UR4, UR8, URZ, 0x2 ;  /* 0x0000000804047291 */ /* 0x000fc8000f8f103f */
[----:B------:R-:W-:-:S04]  /*00e0*/  ULOP3.LUT UR4, UR4, 0xfffffffc, URZ, 0xc0, !UPT ;  /* 0xfffffffc04047892 */ /* 0x000fc8000f8ec03f */
[----:B------:R-:W-:-:S03]  /*00f0*/  UIADD3 UR8, UR8, -UR4, URZ ;  /* 0x8000000408087290 */ /* 0x000fc6000fffe03f */
[----:B------:R-:W-:Y:S09]  /*0100*/  @P0 BRA `(.L_x_1) ;  /* 0x00000000002c0947 */ /* 0x000ff20003800000 */
[----:B------:R-:W-:Y:S02]  /*0110*/  ULDC.64 UR6, c[0x0][0x198] ;  /* 0x0000660000067ab9 */ /* 0x000fe40000000a00 */
[----:B------:R-:W-:Y:S02]  /*0120*/  UIADD3 UR10, UP0, UR6, 0xf0, URZ ;  /* 0x000000f0060a7890 */ /* 0x000fe4000ff1e03f */
[----:B------:R-:W-:Y:S02]  /*0130*/  UIADD3 UR12, UP1, UR6, 0x1f0, URZ ;  /* 0x000001f0060c7890 */ /* 0x000fe4000ff3e03f */
[----:B------:R-:W-:Y:S02]  /*0140*/  UIADD3 UR6, UP2, UR6, 0x2f0, URZ ;  /* 0x000002f006067890 */ /* 0x000fe4000ff5e03f */
[----:B------:R-:W-:Y:S02]  /*0150*/  UIADD3.X UR11, URZ, UR7, URZ, UP0, !UPT ;  /* 0x000000073f0b7290 */ /* 0x000fe400087fe43f */
[----:B------:R-:W-:-:S02]  /*0160*/  UIADD3.X UR13, URZ, UR7, URZ, UP1, !UPT ;  /* 0x000000073f0d7290 */ /* 0x000fc40008ffe43f */
[----:B------:R-:W-:-:S05]  /*0170*/  UIADD3.X UR7, URZ, UR7, URZ, UP2, !UPT ;  /* 0x000000073f077290 */ /* 0x000fca00097fe43f */
[----:B------:R0:W-:Y:S02]  /*0180*/  UTMACCTL.PF [UR10] ;  /* 0x000000000a0079b9 */ /* 0x0001e40008040000 */
[----:B------:R0:W-:Y:S02]  /*0190*/  UTMACCTL.PF [UR12] ;  /* 0x000000000c0079b9 */ /* 0x0001e40008040000 */
[----:B------:R0:W-:Y:S02]  /*01a0*/  UTMACCTL.PF [UR6] ;  /* 0x00000000060079b9 */ /* 0x0001e40008040000 */
[----:B0-----:R-:W-:Y:S01]  /*01b0*/  NOP ;  /* 0x0000000000007918 */ /* 0x001fe20000000000 */
.L_x_1:
[----:B------:R-:W-:Y:S05]  /*01c0*/  BSYNC B0 ;  /* 0x0000000000007941 */ /* 0x000fea0003800000 */
.L_x_0:
[----:B------:R-:W0:Y:S01]  /*01d0*/  SHFL.IDX PT, R2, R0, RZ, 0x1f ;  /* 0x00001fff00027589 */ /* 0x000e2200000e0000 */
[----:B------:R-:W-:Y:S01]  /*01e0*/  UISETP.NE.AND UP0, UPT, UR8, 0x3, UPT ;  /* 0x000000030800788c */ /* 0x000fe2000bf05270 */
[----:B------:R-:W-:Y:S01]  /*01f0*/  ISETP.NE.AND P2, PT, RZ, UR5, PT ;  /* 0x00000005ff007c0c */ /* 0x000fe2000bf45270 */
[----:B------:R-:W-:Y:S02]  /*0200*/  UIADD3 UR17, UR5, -0x1, URZ ;  /* 0xffffffff05117890 */ /* 0x000fe4000fffe03f */
[----:B------:R-:W-:Y:S02]  /*0210*/  UISETP.EQ.OR UP0, UPT, UR8, URZ, !UP0 ;  /* 0x0000003f0800728c */ /* 0x000fe4000c702670 */
[----:B------:R-:W-:Y:S02]  /*0220*/  UISETP.GE.U32.AND UP1, UPT, UR17, 0x2, UPT ;  /* 0x000000021100788c */ /* 0x000fe4000bf26070 */
[----:B------:R-:W-:-:S04]  /*0230*/  UISETP.EQ.AND UP0, UPT, UR5, URZ, UP0 ;  /* 0x0000003f0500728c */ /* 0x000fc80008702270 */
[----:B------:R-:W-:-:S04]  /*0240*/  USEL UR6, URZ, 0x1, !UP0 ;  /* 0x000000013f067887 */ /* 0x000fc8000c000000 */
[----:B------:R-:W-:Y:S01]  /*0250*/  USEL UR6, UR6, 0x2, UP1 ;  /* 0x0000000206067887 */ /* 0x000fe20008800000 */
[----:B0-----:R-:W-:-:S13]  /*0260*/  ISETP.NE.AND P0, PT, R2, RZ, PT ;  /* 0x000000ff0200720c */ /* 0x001fda0003f05270 */
[----:B------:R-:W-:Y:S05]  /*0270*/  @P0 BRA `(.L_x_2) ;  /* 0x0000000000580947 */ /* 0x000fea0003800000 */
[----:B------:R-:W0:Y:S01]  /*0280*/  S2UR UR7, SR_CgaCtaId ;  /* 0x00000000000779c3 */ /* 0x000e220000008800 */
[----:B------:R-:W-:Y:S01]  /*0290*/  UMOV UR4, 0x400 ;  /* 0x0000040000047882 */ /* 0x000fe20000000000 */
[----:B------:R-:W-:Y:S01]  /*02a0*/  UMOV UR5, 0x1 ;  /* 0x0000000100057882 */ /* 0x000fe20000000000 */
[----:B------:R-:W-:Y:S01]  /*02b0*/  UMOV UR10, 0x4 ;  /* 0x00000004000a7882 */ /* 0x000fe20000000000 */
[----:B------:R-:W-:Y:S01]  /*02c0*/  ELECT P0, URZ, PT ;  /* 0x00000000003f782f */ /* 0x000fe20003800000 */
[----:B------:R-:W-:-:S04]  /*02d0*/  UIADD3 UR10, -UR10, 0x100000, URZ ;  /* 0x001000000a0a7890 */ /* 0x000fc8000fffe13f */
[----:B------:R-:W-:Y:S02]  /*02e0*/  USHF.L.U32 UR11, UR10, 0xb, URZ ;  /* 0x0000000b0a0b7899 */ /* 0x000fe4000800063f */
[----:B------:R-:W-:Y:S02]  /*02f0*/  USHF.L.U32 UR10, UR10, 0x1, URZ ;  /* 0x000000010a0a7899 */ /* 0x000fe4000800063f */
[----:B0-----:R-:W-:Y:S02]  /*0300*/  ULEA UR7, UR7, UR4, 0x18 ;  /* 0x0000000407077291 */ /* 0x001fe4000f8ec03f */
[----:B------:R-:W-:-:S04]  /*0310*/  UIADD3 UR4, -UR5, 0x100000, URZ ;  /* 0x0010000005047890 */ /* 0x000fc8000fffe13f */
[----:B------:R-:W-:Y:S02]  /*0320*/  USHF.L.U32 UR5, UR4, 0xb, URZ ;  /* 0x0000000b04057899 */ /* 0x000fe4000800063f */
[----:B------:R-:W-:Y:S01]  /*0330*/  USHF.L.U32 UR4, UR4, 0x1, URZ ;  /* 0x0000000104047899 */ /* 0x000fe2000800063f */
[----:B------:R-:W0:Y:S11]  /*0340*/  FENCE.VIEW.ASYNC.S ;  /* 0x00000000000073c6 */ /* 0x000e360000000000 */
[----:B0-----:R0:W1:Y:S01]  /*0350*/  SYNCS.EXCH.64 URZ, [UR7], UR4 ;  /* 0x00000004073f75b2 */ /* 0x0010620008000100 */
[----:B------:R0:W2:Y:S01]  /*0360*/  SYNCS.EXCH.64 URZ, [UR7+0x20], UR10 ;  /* 0x0000200a073f75b2 */ /* 0x0000a20008000100 */
[----:B------:R0:W3:Y:S01]  /*0370*/  SYNCS.EXCH.64 URZ, [UR7+0x8], UR4 ;  /* 0x00000804073f75b2 */ /* 0x0000e20008000100 */
[----:B------:R0:W4:Y:S01]  /*0380*/  SYNCS.EXCH.64 URZ, [UR7+0x28], UR10 ;  /* 0x0000280a073f75b2 */ /* 0x0001220008000100 */
[----:B------:R0:W0:Y:S01]  /*0390*/  SYNCS.EXCH.64 URZ, [UR7+0x10], UR4 ;  /* 0x00001004073f75b2 */ /* 0x0000220008000100 */
[----:B------:R0:W0:Y:S01]  /*03a0*/  SYNCS.EXCH.64 URZ, [UR7+0x30], UR10 ;  /* 0x0000300a073f75b2 */ /* 0x0000220008000100 */
[----:B------:R0:W0:Y:S01]  /*03b0*/  SYNCS.EXCH.64 URZ, [UR7+0x18], UR4 ;  /* 0x00001804073f75b2 */ /* 0x0000220008000100 */
[----:B------:R0:W0:Y:S01]  /*03c0*/  SYNCS.EXCH.64 URZ, [UR7+0x38], UR10 ;  /* 0x0000380a073f75b2 */ /* 0x0000220008000100 */
[----:B------:R-:W-:Y:S01]  /*03d0*/  NOP ;  /* 0x0000000000007918 */ /* 0x000fe20000000000 */
.L_x_2:
[----:B------:R-:W5:Y:S01]  /*03e0*/  S2UR UR12, SR_CTAID.Y ;  /* 0x00000000000c79c3 */ /* 0x000f620000002600 */
[----:B------:R-:W1:Y:S01]  /*03f0*/  SHFL.IDX PT, R0, R0, RZ, 0x1f ;  /* 0x00001fff00007589 */ /* 0x000e6200000e0000 */
[----:B------:R-:W-:Y:S02]  /*0400*/  SHF.R.S32.HI R3, RZ, 0x1f, R5 ;  /* 0x0000001fff037819 */ /* 0x000fe40000011405 */
[----:B------:R-:W-:Y:S02]  /*0410*/  ELECT P0, URZ, PT ;  /* 0x00000000003f782f */ /* 0x000fe40003800000 */
[----:B------:R-:W-:Y:S01]  /*0420*/  SHF.R.S32.HI R7, RZ, 0x1f, R2 ;  /* 0x0000001fff077819 */ /* 0x000fe20000011402 */
[----:B0-----:R-:W-:Y:S01]  /*0430*/  ULDC UR4, c[0x0][0x154] ;  /* 0x0000550000047ab9 */ /* 0x001fe20000000800 */
[----:B------:R-:W-:Y:S01]  /*0440*/  LEA.HI R3, R3, R5, RZ, 0x7 ;  /* 0x0000000503037211 */ /* 0x000fe200078f38ff */
[----:B------:R-:W-:Y:S01]  /*0450*/  NOP ;  /* 0x0000000000007918 */ /* 0x000fe20000000000 */
[----:B------:R-:W0:Y:S01]  /*0460*/  S2UR UR9, SR_CTAID.X ;  /* 0x00000000000979c3 */ /* 0x000e220000002500 */
[----:B------:R-:W-:Y:S01]  /*0470*/  LEA.HI R7, R7, R2, RZ, 0x2 ;  /* 0x0000000207077211 */ /* 0x000fe200078f10ff */
[----:B------:R-:W-:Y:S01]  /*0480*/  NOP ;  /* 0x0000000000007918 */ /* 0x000fe20000000000 */
[----:B------:R-:W-:-:S02]  /*0490*/  LOP3.LUT R3, R3, 0xffffff80, RZ, 0xc0, !PT ;  /* 0xffffff8003037812 */ /* 0x000fc400078ec0ff */
[----:B------:R-:W-:-:S03]  /*04a0*/  LOP3.LUT R7, R7, 0x3ffffffc, RZ, 0xc0, !PT ;  /* 0x3ffffffc07077812 */ /* 0x000fc600078ec0ff */
[----:B------:R-:W-:Y:S02]  /*04b0*/  IMAD.IADD R3, R5, 0x1, -R3 ;  /* 0x0000000105037824 */ /* 0x000fe400078e0a03 */
[----:B------:R-:W-:Y:S01]  /*04c0*/  IMAD.IADD R2, R2, 0x1, -R7 ;  /* 0x0000000102027824 */ /* 0x000fe200078e0a07 */
[----:B-----5:R-:W-:Y:S02]  /*04d0*/  I2FP.F32.U32 R4, UR12 ;  /* 0x0000000c00047c45 */ /* 0x020fe40008201000 */
[----:B-1----:R-:W-:Y:S02]  /*04e0*/  ISETP.NE.OR P0, PT, R0, RZ, !P0 ;  /* 0x000000ff0000720c */ /* 0x002fe40004705670 */
[----:B------:R-:W-:Y:S01]  /*04f0*/  SHF.R.S32.HI R0, RZ, 0x1f, R3 ;  /* 0x0000001fff007819 */ /* 0x000fe20000011403 */
[----:B------:R-:W-:Y:S01]  /*0500*/  FMUL R8, R4, UR4 ;  /* 0x0000000404087c20 */ /* 0x000fe20008400000 */
[----:B------:R-:W-:Y:S01]  /*0510*/  ULDC UR4, c[0x0][0x150] ;  /* 0x0000540000047ab9 */ /* 0x000fe20000000800 */
[----:B0-----:R-:W-:-:S02]  /*0520*/  I2FP.F32.U32 R4, UR9 ;  /* 0x0000000900047c45 */ /* 0x001fc40008201000 */
[----:B------:R-:W-:Y:S02]  /*0530*/  LEA.HI R0, R0, R3, RZ, 0x3 ;  /* 0x0000000300007211 */ /* 0x000fe400078f18ff */
[----:B------:R-:W0:Y:S01]  /*0540*/  F2I.U32.TRUNC.NTZ R8, R8 ;  /* 0x0000000800087305 */ /* 0x000e22000020f000 */
[----:B------:R-:W-:Y:S01]  /*0550*/  FMUL R6, R4, UR4 ;  /* 0x0000000404067c20 */ /* 0x000fe20008400000 */
[--C-:B------:R-:W-:Y:S02]  /*0560*/  SHF.R.S32.HI R4, RZ, 0x3, R0.reuse ;  /* 0x00000003ff047819 */ /* 0x100fe40000011400 */
[----:B------:R-:W-:Y:S01]  /*0570*/  VOTEU.ALL UP0, P0 ;  /* 0x00000000003f7886 */ /* 0x000fe20000000000 */
[----:B------:R-:W-:Y:S01]  /*0580*/  SHF.R.S32.HI R5, RZ, 0x1f, R0 ;  /* 0x0000001fff057819 */ /* 0x000fe20000011400 */
[----:B------:R-:W-:Y:S01]  /*0590*/  UMOV UR4, 0x20 ;  /* 0x0000002000047882 */ /* 0x000fe20000000000 */
[----:B------:R-:W1:Y:S01]  /*05a0*/  LDC R0, c[0x0][0x140] ;  /* 0x00005000ff007b82 */ /* 0x000e620000000800 */
[----:B------:R-:W5:Y:S01]  /*05b0*/  F2I.U32.TRUNC.NTZ R6, R6 ;  /* 0x0000000600067305 */ /* 0x000f62000020f000 */
[----:B------:R-:W-:Y:S01]  /*05c0*/  LEA.HI R5, R5, R4, RZ, 0x2 ;  /* 0x0000000405057211 */ /* 0x000fe200078f10ff */
[----:B------:R-:W-:Y:S01]  /*05d0*/  @!UP0 UMOV UR10, 0x400 ;  /* 0x00000400000a8882 */ /* 0x000fe20000000000 */
[----:B------:R-:W-:-:S04]  /*05e0*/  @!UP0 UIADD3 UR4, -UR4, 0x100000, URZ ;  /* 0x0010000004048890 */ /* 0x000fc8000fffe13f */
[----:B------:R-:W-:Y:S02]  /*05f0*/  @!UP0 USHF.L.U32 UR5, UR4, 0xb, URZ ;  /* 0x0000000b04058899 */ /* 0x000fe4000800063f */
[----:B------:R-:W-:Y:S01]  /*0600*/  @!UP0 USHF.L.U32 UR4, UR4, 0x1, URZ ;  /* 0x0000000104048899 */ /* 0x000fe2000800063f */
[----:B------:R-:W-:Y:S01]  /*0610*/  LOP3.LUT R5, R5, 0xfffffffc, RZ, 0xc0, !PT ;  /* 0xfffffffc05057812 */ /* 0x000fe200078ec0ff */
[----:B------:R-:W-:Y:S01]  /*0620*/  VOTEU.ALL UP1, P0 ;  /* 0x00000000003f7886 */ /* 0x000fe20000020000 */
[----:B------:R-:W2:Y:S01]  /*0630*/  @!UP0 S2UR UR11, SR_CgaCtaId ;  /* 0x00000000000b89c3 */ /* 0x000ea20000008800 */
[----:B0-----:R-:W-:Y:S02]  /*0640*/  R2UR UR13, R8 ;  /* 0x00000000080d72ca */ /* 0x001fe400000e0000 */
[----:B------:R-:W-:-:S05]  /*0650*/  IMAD.IADD R5, R4, 0x1, -R5 ;  /* 0x0000000104057824 */ /* 0x000fca00078e0a05 */
[----:B------:R-:W-:Y:S02]  /*0660*/  LEA R2, R2, R5, 0x2 ;  /* 0x0000000502027211 */ /* 0x000fe400078e10ff */
[----:B-----5:R-:W-:-:S03]  /*0670*/  R2UR UR7, R6 ;  /* 0x00000000060772ca */ /* 0x020fc600000e0000 */
[----:B------:R-:W-:Y:S01]  /*0680*/  IMAD.SHL.U32 R5, R2, 0x4, RZ ;  /* 0x0000000402057824 */ /* 0x000fe200078e00ff */
[----:B------:R-:W-:Y:S01]  /*0690*/  UIADD3 UR13, -UR13, URZ, URZ ;  /* 0x0000003f0d0d7290 */ /* 0x000fe2000fffe13f */
[----:B-1----:R-:W-:-:S03]  /*06a0*/  ISETP.EQ.U32.AND P4, PT, R0, 0x1, PT ;  /* 0x000000010000780c */ /* 0x002fc60003f82070 */
[----:B------:R-:W-:-:S05]  /*06b0*/  LOP3.LUT R9, R2, 0xc, R5, 0x78, !PT ;  /* 0x0000000c02097812 */ /* 0x000fca00078e7805 */
[----:B------:R0:W-:Y:S01]  /*06c0*/  STL [R1+0x200], R9 ;  /* 0x0002000901007387 */ /* 0x0001e20000100800 */
[----:B--2---:R-:W-:Y:S02]  /*06d0*/  @!UP0 ULEA UR14, UR11, UR10, 0x18 ;  /* 0x0000000a0b0e8291 */ /* 0x004fe4000f8ec03f */
[----:B------:R-:W-:Y:S01]  /*06e0*/  UIADD3 UR7, -UR7, URZ, URZ ;  /* 0x0000003f07077290 */ /* 0x000fe2000fffe13f */
[----:B------:R-:W-:Y:S01]  /*06f0*/  ULDC UR11, c[0x0][0x148] ;  /* 0x00005200000b7ab9 */ /* 0x000fe20000000800 */
[----:B------:R-:W-:Y:S01]  /*0700*/  ULDC UR10, c[0x0][0x144] ;  /* 0x00005100000a7ab9 */ /* 0x000fe20000000800 */
[----:B------:R-:W-:Y:S02]  /*0710*/  UIMAD UR15, UR11, UR13, UR12 ;  /* 0x0000000d0b0f72a4 */ /* 0x000fe4000f8e020c */
[----:B------:R-:W-:Y:S01]  /*0720*/  UIMAD UR7, UR10, UR7, UR9 ;  /* 0x000000070a0772a4 */ /* 0x000fe2000f8e0209 */
[----:B------:R-:W-:Y:S01]  /*0730*/  VOTEU.ALL UP0, P0 ;  /* 0x00000000003f7886 */ /* 0x000fe20000000000 */
[----:B------:R-:W-:-:S02]  /*0740*/  LOP3.LUT P0, RZ, R3, 0x7, RZ, 0xc0, !PT ;  /* 0x0000000703ff7812 */ /* 0x000fc4000780c0ff */
[C---:B------:R-:W-:Y:S01]  /*0750*/  ISETP.NE.AND P1, PT, R9.reuse, UR15, PT ;  /* 0x0000000f09007c0c */ /* 0x040fe2000bf25270 */
[----:B------:R-:W1:Y:S02]  /*0760*/  FENCE.VIEW.ASYNC.S ;  /* 0x00000000000073c6 */ /* 0x000e640000000000 */
[----:B-1----:R0:W1:Y:S01]  /*0770*/  @!UP0 SYNCS.EXCH.64 URZ, [UR14+0x50], UR4 ;  /* 0x000050040e3f85b2 */ /* 0x0020620008000100 */
[----:B------:R-:W-:Y:S02]  /*0780*/  ISETP.LT.U32.AND P0, PT, R9, 0x2, !P0 ;  /* 0x000000020900780c */ /* 0x000fe40004701070 */
[----:B------:R-:W-:-:S04]  /*0790*/  ISETP.EQ.OR P1, PT, RZ, UR7, !P1 ;  /* 0x00000007ff007c0c */ /* 0x000fc8000cf22670 */
[----:B------:R-:W-:Y:S01]  /*07a0*/  PLOP3.LUT P0, PT, P0, P1, PT, 0x80, 0x0 ;  /* 0x000000000000781c */ /* 0x000fe20000703070 */
[----:B------:R0:W2:Y:S01]  /*07b0*/  @!UP1 SYNCS.EXCH.64 URZ, [UR14+0x58], UR4 ;  /* 0x000058040e3f95b2 */ /* 0x0000a20008000100 */
[----:B------:R-:W-:Y:S01]  /*07c0*/  NOP ;  /* 0x0000000000007918 */ /* 0x000fe20000000000 */
[----:B0-----:R-:W-:Y:S10]  /*07d0*/  @!P4 BRA `(.L_x_3) ;  /* 0x000000000008c947 */ /* 0x001ff40003800000 */
[----:B-1234-:R-:W-:Y:S01]  /*07e0*/  UCGABAR_ARV ;  /* 0x00000000000079c7 */ /* 0x01efe20008000000 */
[----:B------:R-:W-:Y:S05]  /*07f0*/  BRA `(.L_x_4) ;  /* 0x0000000000047947 */ /* 0x000fea0003800000 */
.L_x_3:
[----:B-1234-:R-:W-:Y:S01]  /*0800*/  NOP ;  /* 0x0000000000007918 */ /* 0x01efe20000000000 */
.L_x_4:
[----:B------:R-:W-:Y:S02]  /*0810*/  ULDC UR4, c[0x0][0x75c] ;  /* 0x0001d70000047ab9 */ /* 0x000fe40000000800 */
[----:B------:R-:W-:-:S06]  /*0820*/  UISETP.NE.AND UP2, UPT, UR4, 0x1, UPT ;  /* 0x000000010400788c */ /* 0x000fcc000bf45270 */
[----:B------:R-:W-:-:S05]  /*0830*/  PLOP3.LUT P3, PT, PT, PT, UP2, 0x80, 0x0 ;  /* 0x000000000000781c */ /* 0x000fca0003f6f028 */
[----:B------:R-:W-:Y:S01]  /*0840*/  @UP2 ULDC UR14, c[0x0][0x10] ;  /* 0x00000400000e2ab9 */ /* 0x000fe20000000800 */
[----:B------:R-:W-:Y:S01]  /*0850*/  @UP2 UMOV UR4, UR12 ;  /* 0x0000000c00042c82 */ /* 0x000fe20008000000 */
[----:B------:R-:W-:Y:S01]  /*0860*/  @UP2 UMOV UR5, URZ ;  /* 0x0000003f00052c82 */ /* 0x000fe20008000000 */
[----:B------:R-:W-:Y:S01]  /*0870*/  @!UP2 ULDC UR10, c[0x0][0xc] ;  /* 0x00000300000aaab9 */ /* 0x000fe20000000800 */
[----:B------:R-:W-:-:S03]  /*0880*/  @UP2 UIMAD.WIDE.U32 UR14, UR9, UR14, UR4 ;  /* 0x0000000e090e22a5 */ /* 0x000fc6000f8e0004 */
[----:B------:R-:W-:Y:S01]  /*0890*/  @UP2 UMOV UR4, URZ ;  /* 0x0000003f00042c82 */ /* 0x000fe20008000000 */
[----:B------:R-:W-:Y:S01]  /*08a0*/  UMOV UR5, URZ ;  /* 0x0000003f00057c82 */ /* 0x000fe20008000000 */
[----:B------:R-:W-:Y:S01]  /*08b0*/  @UP2 UIADD3 UR16, UR15, UR4, URZ ;  /* 0x000000040f102290 */ /* 0x000fe2000fffe03f */
[----:B------:R-:W-:Y:S02]  /*08c0*/  IMAD.U32 R2, RZ, RZ, UR14 ;  /* 0x0000000eff027e24 */ /* 0x000fe4000f8e00ff */
[----:B------:R-:W-:Y:S01]  /*08d0*/  UMOV UR4, UR9 ;  /* 0x0000000900047c82 */ /* 0x000fe20008000000 */
[----:B------:R-:W-:Y:S01]  /*08e0*/  IMAD.U32 R3, RZ, RZ, UR15 ;  /* 0x0000000fff037e24 */ /* 0x000fe2000f8e00ff */
[----:B------:R-:W-:Y:S01]  /*08f0*/  @!UP2 UIMAD.WIDE.U32 UR4, UR12, UR10, UR4 ;  /* 0x0000000a0c04a2a5 */ /* 0x000fe2000f8e0004 */
[----:B------:R-:W-:Y:S01]  /*0900*/  @P3 IMAD.MOV.U32 R7, RZ, RZ, R2 ;  /* 0x000000ffff073224 */ /* 0x000fe200078e0002 */
[----:B------:R-:W-:-:S04]  /*0910*/  @P3 MOV R6, UR16 ;  /* 0x0000001000063c02 */ /* 0x000fc80008000f00 */
[----:B------:R-:W-:Y:S02]  /*0920*/  IMAD.U32 R2, RZ, RZ, UR4 ;  /* 0x00000004ff027e24 */ /* 0x000fe4000f8e00ff */
[----:B------:R-:W-:Y:S02]  /*0930*/  IMAD.U32 R5, RZ, RZ, UR5 ;  /* 0x00000005ff057e24 */ /* 0x000fe4000f8e00ff */
[----:B------:R-:W-:Y:S01]  /*0940*/  IMAD.U32 R3, RZ, RZ, UR5 ;  /* 0x00000005ff037e24 */ /* 0x000fe2000f8e00ff */
[----:B------:R-:W-:Y:S01]  /*0950*/  @!P3 MOV R7, R2 ;  /* 0x000000020007b202 */ /* 0x000fe20000000f00 */
[----:B------:R-:W-:Y:S02]  /*0960*/  @!P3 IMAD.MOV.U32 R6, RZ, RZ, R5 ;  /* 0x000000ffff06b224 */ /* 0x000fe400078e0005 */
[----:B------:R-:W-:-:S03]  /*0970*/  IMAD.U32 R4, RZ, RZ, UR4 ;  /* 0x00000004ff047e24 */ /* 0x000fc6000f8e00ff */
[----:B------:R0:W-:Y:S04]  /*0980*/  STL [R1+0x204], R6 ;  /* 0x0002040601007387 */ /* 0x0001e80000100800 */
[----:B------:R0:W-:Y:S01]  /*0990*/  STL [R1+0x208], R7 ;  /* 0x0002080701007387 */ /* 0x0001e20000100800 */
[----:B------:R-:W-:Y:S05]  /*09a0*/  @!P4 BRA `(.L_x_5) ;  /* 0x00000000000cc947 */ /* 0x000fea0003800000 */
[----:B------:R-:W-:Y:S01]  /*09b0*/  UCGABAR_WAIT ;  /* 0x0000000000007dc7 */ /* 0x000fe20008000000 */
[----:B------:R-:W-:Y:S01]  /*09c0*/  CCTL.IVALL ;  /* 0x00000000ff00798f */ /* 0x000fe20002000000 */
[----:B------:R-:W-:Y:S05]  /*09d0*/  BRA `(.L_x_6) ;  /* 0x0000000000047947 */ /* 0x000fea0003800000 */
.L_x_5:
[----:B------:R-:W-:Y:S06]  /*09e0*/  BAR.SYNC.DEFER_BLOCKING 0x0 ;  /* 0x0000000000007b1d */ /* 0x000fec0000010000 */
.L_x_6:
[----:B------:R-:W-:Y:S05]  /*09f0*/  @!P2 BRA `(.L_x_7) ;  /* 0x000001740090a947 */ /* 0x000fea0003800000 */
[----:B------:R-:W-:-:S06]  /*0a00*/  UISETP.GT.U32.AND UP0, UPT, UR17, 0x1, UPT ;  /* 0x000000011100788c */ /* 0x000fcc000bf04070 */
[----:B------:R-:W-:-:S13]  /*0a10*/  PLOP3.LUT P1, PT, PT, PT, UP0, 0x80, 0x0 ;  /* 0x000000000000781c */ /* 0x000fda0003f2f008 */
[----:B------:R-:W-:Y:S05]  /*0a20*/  @P1 EXIT ;  /* 0x000000000000194d */ /* 0x000fea0003800000 */
[----:B------:R-:W-:Y:S01]  /*0a30*/  ULDC.64 UR4, c[0x0][0x750] ;  /* 0x0001d40000047ab9 */ /* 0x000fe20000000a00 */
[----:B------:R-:W-:Y:S01]  /*0a40*/  UMOV UR10, 0xffffffff ;  /* 0xffffffff000a7882 */ /* 0x000fe20000000000 */
[----:B------:R-:W-:Y:S01]  /*0a50*/  ISETP.GE.U32.AND P1, PT, R7, UR4, PT ;  /* 0x0000000407007c0c */ /* 0x000fe2000bf26070 */
[----:B------:R-:W-:Y:S01]  /*0a60*/  UMOV UR9, 0xffffffff ;  /* 0xffffffff00097882 */ /* 0x000fe20000000000 */
[----:B------:R-:W-:Y:S01]  /*0a70*/  UMOV UR8, 0xffffffff ;  /* 0xffffffff00087882 */ /* 0x000fe20000000000 */
[----:B------:R-:W-:Y:S02]  /*0a80*/  PRMT R0, RZ, 0x7610, R0 ;  /* 0x00007610ff007816 */ /* 0x000fe40000000000 */
[----:B------:R-:W-:-:S13]  /*0a90*/  ISETP.GE.U32.AND.EX P1, PT, R6, UR5, PT, P1 ;  /* 0x0000000506007c0c */ /* 0x000fda000bf26110 */
[----:B------:R-:W-:Y:S05]  /*0aa0*/  @P1 BRA `(.L_x_8) ;  /* 0x0000000400401947 */ /* 0x000fea0003800000 */
[----:B------:R-:W-:Y:S01]  /*0ab0*/  ULDC.64 UR18, c[0x0][0x728] ;  /* 0x0001ca0000127ab9 */ /* 0x000fe20000000a00 */
[C---:B------:R-:W-:Y:S01]  /*0ac0*/  R2UR UR20, R7.reuse ;  /* 0x00000000071472ca */ /* 0x040fe200000e0000 */
[----:B------:R-:W-:Y:S01]  /*0ad0*/  ULDC UR17, c[0x0][0x730] ;  /* 0x0001cc0000117ab9 */ /* 0x000fe20000000800 */
[----:B------:R-:W-:Y:S02]  /*0ae0*/  ISETP.NE.U32.AND P1, PT, RZ, UR18, PT ;  /* 0x00000012ff007c0c */ /* 0x000fe4000bf25070 */
[----:B------:R-:W-:Y:S02]  /*0af0*/  R2UR UR4, R7 ;  /* 0x00000000070472ca */ /* 0x000fe400000e0000 */
[----:B------:R-:W-:Y:S02]  /*0b00*/  ISETP.NE.AND.EX P1, PT, RZ, UR19, PT, P1 ;  /* 0x00000013ff007c0c */ /* 0x000fe4000bf25310 */
[----:B------:R-:W-:-:S11]  /*0b10*/  R2UR UR5, R6 ;  /* 0x00000000060572ca */ /* 0x000fd600000e0000 */
[----:B------:R-:W-:Y:S05]  /*0b20*/  @!P1 BRA `(.L_x_9) ;  /* 0x0000000000309947 */ /* 0x000fea0003800000 */
[----:B------:R-:W-:Y:S01]  /*0b30*/  R2UR UR4, R7 ;  /* 0x00000000070472ca */ /* 0x000fe200000e0000 */
[----:B------:R-:W-:Y:S01]  /*0b40*/  ULDC UR10, c[0x0][0x734] ;  /* 0x0001cd00000a7ab9 */ /* 0x000fe20000000800 */
[----:B------:R-:W-:-:S11]  /*0b50*/  R2UR UR16, R6 ;  /* 0x00000000061072ca */ /* 0x000fd600000e0000 */
[----:B------:R-:W-:-:S04]  /*0b60*/  UIADD3 UR10, UP0, UR4, UR10, URZ ;  /* 0x0000000a040a7290 */ /* 0x000fc8000ff1e03f */
[----:B------:R-:W-:-:S04]  /*0b70*/  UIADD3.X UR16, URZ, UR16, URZ, UP0, !UPT ;  /* 0x000000103f107290 */ /* 0x000fc800087fe43f */
[----:B------:R-:W-:-:S04]  /*0b80*/  UIMAD.WIDE.U32 UR4, UR16, UR18, URZ ;  /* 0x00000012100472a5 */ /* 0x000fc8000f8e003f */
[----:B------:R-:W-:Y:S02]  /*0b90*/  UIMAD.WIDE.U32 UR8, UP0, UR10, UR19, UR4 ;  /* 0x000000130a0872a5 */ /* 0x000fe4000f800004 */
[----:B------:R-:W-:Y:S02]  /*0ba0*/  UIMAD.WIDE.U32 UR4, UR10, UR18, URZ ;  /* 0x000000120a0472a5 */ /* 0x000fe4000f8e003f */
[----:B------:R-:W-:Y:S02]  /*0bb0*/  UIADD3.X UR15, URZ, URZ, URZ, UP0, !UPT ;  /* 0x0000003f3f0f7290 */ /* 0x000fe400087fe43f */
[----:B------:R-:W-:Y:S01]  /*0bc0*/  UIADD3 URZ, UP0, UR5, UR8, URZ ;  /* 0x00000008053f7290 */ /* 0x000fe2000ff1e03f */
[----:B------:R-:W-:-:S03]  /*0bd0*/  UMOV UR14, UR9 ;  /* 0x00000009000e7c82 */ /* 0x000fc60008000000 */
[----:B------:R-:W-:-:S12]  /*0be0*/  UIMAD.WIDE.U32.X UR4, UR16, UR19, UR14, UP0 ;  /* 0x00000013100472a5 */ /* 0x000fd800080e040e */
.L_x_9:
[----:B------:R-:W-:Y:S01]  /*0bf0*/  USHF.R.U64 UR8, UR4, UR17, UR5 ;  /* 0x0000001104087299 */ /* 0x000fe20008001205 */
[----:B------:R-:W-:Y:S01]  /*0c00*/  R2UR UR15, R6 ;  /* 0x00000000060f72ca */ /* 0x000fe200000e0000 */
[----:B------:R-:W-:Y:S02]  /*0c10*/  USHF.R.U32.HI UR4, URZ, UR17, UR5 ;  /* 0x000000113f047299 */ /* 0x000fe40008011605 */
[----:B------:R-:W-:Y:S01]  /*0c20*/  UIADD3 UR5, UP0, URZ, -UR8, URZ ;  /* 0x800000083f057290 */ /* 0x000fe2000ff1e03f */
[----:B------:R-:W-:Y:S01]  /*0c30*/  ULDC.64 UR16, c[0x0][0x720] ;  /* 0x0001c80000107ab9 */ /* 0x000fe20000000a00 */
[----:B------:R-:W-:Y:S02]  /*0c40*/  UMOV UR14, UR20 ;  /* 0x00000014000e7c82 */ /* 0x000fe40008000000 */
[----:B------:R-:W-:Y:S01]  /*0c50*/  UIADD3.X UR4, URZ, ~UR4, URZ, UP0, !UPT ;  /* 0x800000043f047290 */ /* 0x000fe200087fe43f */
[----:B------:R-:W-:Y:S01]  /*0c60*/  ULDC UR9, c[0x0][0x718] ;  /* 0x0001c60000097ab9 */ /* 0x000fe20000000800 */
[----:B------:R-:W-:-:S02]  /*0c70*/  UIMAD UR13, UR11, UR13, UR12 ;  /* 0x0000000d0b0d72a4 */ /* 0x000fc4000f8e020c */
[----:B------:R-:W-:Y:S02]  /*0c80*/  UIMAD UR4, UR4, UR16, URZ ;  /* 0x00000010040472a4 */ /* 0x000fe4000f8e023f */
[----:B------:R-:W-:Y:S02]  /*0c90*/  UIMAD.WIDE.U32 UR14, UR5, UR16, UR14 ;  /* 0x00000010050e72a5 */ /* 0x000fe4000f8e000e */
[----:B------:R-:W-:Y:S01]  /*0ca0*/  UIMAD UR4, UR5, UR17, UR4 ;  /* 0x00000011050472a4 */ /* 0x000fe2000f8e0204 */
[----:B------:R-:W-:Y:S01]  /*0cb0*/  ULDC UR11, c[0x0][0x708] ;  /* 0x0001c200000b7ab9 */ /* 0x000fe20000000800 */
[----:B------:R-:W-:Y:S02]  /*0cc0*/  ULDC UR20, c[0x0][0x758] ;  /* 0x0001d60000147ab9 */ /* 0x000fe40000000800 */
[----:B------:R-:W-:Y:S01]  /*0cd0*/  UIADD3 UR10, UR15, UR4, URZ ;  /* 0x000000040f0a7290 */ /* 0x000fe2000fffe03f */
[----:B------:R-:W-:Y:S02]  /*0ce0*/  UMOV UR12, 0xffffffff ;  /* 0xffffffff000c7882 */ /* 0x000fe40000000000 */
[----:B------:R-:W-:Y:S01]  /*0cf0*/  ULDC.64 UR4, c[0x0][0x740] ;  /* 0x0001d00000047ab9 */ /* 0x000fe20000000a00 */
[----:B------:R-:W-:Y:S01]  /*0d00*/  USHF.R.U64 UR18, UR14, UR9, UR10 ;  /* 0x000000090e127299 */ /* 0x000fe2000800120a */
[----:B------:R-:W-:Y:S01]  /*0d10*/  ISETP.NE.U32.AND P1, PT, RZ, UR4, PT ;  /* 0x00000004ff007c0c */ /* 0x000fe2000bf25070 */
[----:B------:R-:W-:-:S02]  /*0d20*/  USHF.R.U32.HI UR10, URZ, UR9, UR10 ;  /* 0x000000093f0a7299 */ /* 0x000fc4000801160a */
[----:B------:R-:W-:Y:S01]  /*0d30*/  USHF.L.U32 UR9, UR12, UR20, URZ ;  /* 0x000000140c097299 */ /* 0x000fe2000800063f */
[----:B------:R-:W-:Y:S01]  /*0d40*/  ISETP.NE.AND.EX P1, PT, RZ, UR5, PT, P1 ;  /* 0x00000005ff007c0c */ /* 0x000fe2000bf25310 */
[----:B------:R-:W-:Y:S02]  /*0d50*/  USHF.R.U64 UR24, UR18, UR11, UR10 ;  /* 0x0000000b12187299 */ /* 0x000fe4000800120a */
[----:B------:R-:W-:Y:S01]  /*0d60*/  USHF.R.U32.HI UR10, URZ, UR11, UR10 ;  /* 0x0000000b3f0a7299 */ /* 0x000fe2000801160a */
[----:B------:R-:W-:Y:S01]  /*0d70*/  ULDC UR19, c[0x0][0x700] ;  /* 0x0001c00000137ab9 */ /* 0x000fe20000000800 */
[----:B------:R-:W-:Y:S02]  /*0d80*/  USEL UR7, UR7, UR13, !UP2 ;  /* 0x0000000d07077287 */ /* 0x000fe4000d000000 */
[----:B------:R-:W-:Y:S02]  /*0d90*/  USHF.R.U64 UR25, UR24, UR20, UR10 ;  /* 0x0000001418197299 */ /* 0x000fe4000800120a */
[----:B------:R-:W-:-:S02]  /*0da0*/  USHF.R.U32.HI UR11, URZ, UR20, UR10 ;  /* 0x000000143f0b7299 */ /* 0x000fc4000801160a */
[----:B------:R-:W-:Y:S02]  /*0db0*/  UIADD3 UR17, UR19, -0x1, URZ ;  /* 0xffffffff13117890 */ /* 0x000fe4000fffe03f */
[----:B------:R-:W-:Y:S01]  /*0dc0*/  ULOP3.LUT UR9, URZ, UR9, URZ, 0x33, !UPT ;  /* 0x000000093f097292 */ /* 0x000fe2000f8e333f */
[----:B------:R-:W-:Y:S01]  /*0dd0*/  ULDC UR21, c[0x0][0x748] ;  /* 0x0001d20000157ab9 */ /* 0x000fe20000000800 */
[----:B------:R-:W-:Y:S01]  /*0de0*/  ULDC UR22, c[0x0][0x738] ;  /* 0x0001ce0000167ab9 */ /* 0x000fe20000000800 */
[----:B------:R-:W-:Y:S01]  /*0df0*/  UMOV UR23, 0x1 ;  /* 0x0000000100177882 */ /* 0x000fe20000000000 */
[----:B------:R-:W-:Y:S01]  /*0e00*/  UMOV UR10, UR25 ;  /* 0x00000019000a7c82 */ /* 0x000fe20008000000 */
[----:B------:R-:W-:Y:S07]  /*0e10*/  @!P1 BRA `(.L_x_10) ;  /* 0x0000000000309947 */ /* 0x000fee0003800000 */
[----:B------:R-:W-:Y:S02]  /*0e20*/  ULDC UR14, c[0x0][0x74c] ;  /* 0x0001d300000e7ab9 */ /* 0x000fe40000000800 */
        /* <DEDUP_REMOVED lines=8> */
[----:B------:R-:W-:-:S07]  /*0eb0*/  UIMAD.WIDE.U32.X UR4, UR16, UR5, UR14, UP0 ;  /* 0x00000005100472a5 */ /* 0x000fce00080e040e */
[----:B------:R-:W-:Y:S01]  /*0ec0*/  UMOV UR10, UR4 ;  /* 0x00000004000a7c82 */ /* 0x000fe20008000000 */
[----:B------:R-:W-:-:S05]  /*0ed0*/  UMOV UR11, UR5 ;  /* 0x00000005000b7c82 */ /* 0x000fca0008000000 */
.L_x_10:
[----:B------:R-:W-:Y:S01]  /*0ee0*/  USHF.R.U64 UR5, UR10, UR21, UR11 ;  /* 0x000000150a057299 */ /* 0x000fe2000800120b */
[----:B------:R-:W-:Y:S01]  /*0ef0*/  IMAD.MOV.U32 R0, RZ, RZ, 0x1 ;  /* 0x00000001ff007424 */ /* 0x000fe200078e00ff */
[----:B------:R-:W-:Y:S02]  /*0f00*/  USHF.L.U32 UR4, UR23, UR20, URZ ;  /* 0x0000001417047299 */ /* 0x000fe4000800063f */
[----:B------:R-:W-:Y:S02]  /*0f10*/  ULOP3.LUT UR9, UR24, UR9, URZ, 0xc0, !UPT ;  /* 0x0000000918097292 */ /* 0x000fe4000f8ec03f */
[----:B------:R-:W-:Y:S02]  /*0f20*/  UIADD3 UR10, -UR5, URZ, URZ ;  /* 0x0000003f050a7290 */ /* 0x000fe4000fffe13f */
[----:B------:R-:W-:Y:S02]  /*0f30*/  UIMAD UR9, UR4, UR5, UR9 ;  /* 0x00000005040972a4 */ /* 0x000fe4000f8e0209 */
[----:B------:R-:W-:-:S02]  /*0f40*/  ULOP3.LUT UR17, UR18, UR17, URZ, 0xc0, !UPT ;  /* 0x0000001112117292 */ /* 0x000fc4000f8ec03f */
[----:B------:R-:W-:Y:S01]  /*0f50*/  UIMAD UR4, UR10, UR22, UR25 ;  /* 0x000000160a0472a4 */ /* 0x000fe2000f8e0219 */
[----:B------:R-:W-:Y:S02]  /*0f60*/  ULDC UR5, c[0x0][0x710] ;  /* 0x0001c40000057ab9 */ /* 0x000fe40000000800 */
[----:B------:R-:W-:Y:S02]  /*0f70*/  UIMAD UR7, UR9, UR5, UR7 ;  /* 0x00000005090772a4 */ /* 0x000fe4000f8e0207 */
[----:B------:R-:W-:-:S04]  /*0f80*/  UIMAD UR4, UR4, UR19, UR17 ;  /* 0x00000013040472a4 */ /* 0x000fc8000f8e0211 */
[----:B------:R-:W-:Y:S02]  /*0f90*/  USEL UR9, UR4, UR7, !UP2 ;  /* 0x0000000704097287 */ /* 0x000fe4000d000000 */
[----:B------:R-:W-:-:S12]  /*0fa0*/  USEL UR10, UR7, UR4, !UP2 ;  /* 0x00000004070a7287 */ /* 0x000fd8000d000000 */
.L_x_8:
[----:B------:R-:W-:-:S08]  /*0fb0*/  NOP ;  /* 0x0000000000007918 */ /* 0x000fd00000000000 */
[----:B------:R-:W1:Y:S02]  /*0fc0*/  USETMAXREG.TRY_ALLOC.CTAPOOL UP0, 0xf0 ;  /* 0x000000f0000079c8 */ /* 0x000e640008000600 */
[----:B-1----:R-:W-:-:S13]  /*0fd0*/  PLOP3.LUT P1, PT, PT, PT, UP0, 0x80, 0x0 ;  /* 0x000000000000781c */ /* 0x002fda0003f2f008 */
[----:B------:R-:W-:Y:S05]  /*0fe0*/  @!P1 BRA `(.L_x_8) ;  /* 0xfffffffc00f09947 */ /* 0x000fea000383ffff */
[----:B------:R-:W-:Y:S01]  /*0ff0*/  ULDC.64 UR4, c[0x0][0x698] ;  /* 0x0001a60000047ab9 */ /* 0x000fe20000000a00 */
[----:B------:R-:W-:Y:S01]  /*1000*/  ULDC.64 UR16, c[0x0][0x208] ;  /* 0x0000820000107ab9 */ /* 0x000fe20000000a00 */
[----:B------:R-:W-:-:S04]  /*1010*/  ISETP.NE.U32.AND P1, PT, RZ, UR4, PT ;  /* 0x00000004ff007c0c */ /* 0x000fc8000bf25070 */
[----:B------:R-:W-:-:S13]  /*1020*/  ISETP.NE.AND.EX P1, PT, RZ, UR5, PT, P1 ;  /* 0x00000005ff007c0c */ /* 0x000fda000bf25310 */
[----:B------:R-:W-:Y:S05]  /*1030*/  @!P1 BRA `(.L_x_11) ;  /* 0x0000000000209947 */ /* 0x000fea0003800000 */
[----:B------:R-:W1:Y:S02]  /*1040*/  LDC.64 R2, c[0x0][0x698] ;  /* 0x0001a600ff027b82 */ /* 0x000e640000000a00 */
[----:B-1----:R-:W2:Y:S02]  /*1050*/  LDG.E.64 R2, desc[UR16][R2.64] ;  /* 0x0000001002027981 */ /* 0x002ea4000c1e1b00 */
[----:B--2---:R-:W-:-:S04]  /*1060*/  ISETP.NE.U32.AND P1, PT, R2, RZ, PT ;  /* 0x000000ff0200720c */ /* 0x004fc80003f25070 */
[----:B------:R-:W-:-:S13]  /*1070*/  ISETP.NE.AND.EX P1, PT, R3, RZ, PT, P1 ;  /* 0x000000ff0300720c */ /* 0x000fda0003f25310 */
[----:B------:R-:W-:Y:S05]  /*1080*/  @!P1 BRA `(.L_x_11) ;  /* 0x00000000000c9947 */ /* 0x000fea0003800000 */
[----:B------:R-:W2:Y:S02]  /*1090*/  LD.E R2, desc[UR16][R2.64] ;  /* 0x0000001002027980 */ /* 0x000ea4000c101900 */
[----:B--2---:R-:W-:Y:S01]  /*10a0*/  R2UR UR18, R2 ;  /* 0x00000000021272ca */ /* 0x004fe200000e0000 */
[----:B------:R-:W-:-:S14]  /*10b0*/  BRA `(.L_x_12) ;  /* 0x0000000000247947 */ /* 0x000fdc0003800000 */
.L_x_11:
[----:B------:R-:W-:Y:S02]  /*10c0*/  ULDC.64 UR4, c[0x0][0x688] ;  /* 0x0001a20000047ab9 */ /* 0x000fe40000000a00 */
[----:B------:R-:W-:-:S04]  /*10d0*/  ISETP.NE.U32.AND P1, PT, RZ, UR4, PT ;  /* 0x00000004ff007c0c */ /* 0x000fc8000bf25070 */
[----:B------:R-:W-:-:S13]  /*10e0*/  ISETP.NE.AND.EX P1, PT, RZ, UR5, PT, P1 ;  /* 0x00000005ff007c0c */ /* 0x000fda000bf25310 */
[----:B------:R-:W-:Y:S05]  /*10f0*/  @!P1 BRA `(.L_x_13) ;  /* 0x0000000000109947 */ /* 0x000fea0003800000 */
[----:B------:R-:W1:Y:S02]  /*1100*/  LDC.64 R2, c[0x0][0x688] ;  /* 0x0001a200ff027b82 */ /* 0x000e640000000a00 */
[----:B-1----:R-:W2:Y:S02]  /*1110*/  LDG.E R2, desc[UR16][R2.64] ;  /* 0x0000001002027981 */ /* 0x002ea4000c1e1900 */
[----:B--2---:R-:W-:Y:S01]  /*1120*/  R2UR UR18, R2 ;  /* 0x00000000021272ca */ /* 0x004fe200000e0000 */
[----:B------:R-:W-:-:S14]  /*1130*/  BRA `(.L_x_12) ;  /* 0x0000000000047947 */ /* 0x000fdc0003800000 */
.L_x_13:
[----:B------:R-:W-:-:S05]  /*1140*/  ULDC UR18, c[0x0][0x680] ;  /* 0x0001a00000127ab9 */ /* 0x000fca0000000800 */
.L_x_12:
[----:B------:R-:W-:Y:S02]  /*1150*/  ULDC.64 UR4, c[0x0][0x6a0] ;  /* 0x0001a80000047ab9 */ /* 0x000fe40000000a00 */
        /* <DEDUP_REMOVED lines=11> */
.L_x_14:
        /* <DEDUP_REMOVED lines=8> */
.L_x_16:
[----:B------:R-:W-:-:S05]  /*1290*/  ULDC UR19, c[0x0][0x684] ;  /* 0x0001a10000137ab9 */ /* 0x000fca0000000800 */
.L_x_15:
[----:B------:R-:W-:-:S13]  /*12a0*/  LOP3.LUT P1, RZ, R0, 0xff, RZ, 0xc0, !PT ;  /* 0x000000ff00ff7812 */ /* 0x000fda000782c0ff */
[----:B------:R-:W-:Y:S05]  /*12b0*/  @!P1 EXIT ;  /* 0x000000000000994d */ /* 0x000fea0003800000 */
[----:B------:R-:W-:Y:S01]  /*12c0*/  ULDC UR4, c[0x0][0x28c] ;  /* 0x0000a30000047ab9 */ /* 0x000fe20000000800 */
[----:B------:R-:W-:Y:S02]  /*12d0*/  ULOP3.LUT UR20, UR6, 0x1, URZ, 0xfc, !UPT ;  /* 0x0000000106147892 */ /* 0x000fe4000f8efc3f */
[----:B------:R-:W-:-:S04]  /*12e0*/  UIADD3 UR4, UR4, 0x3f, URZ ;  /* 0x0000003f04047890 */ /* 0x000fc8000fffe03f */
[----:B------:R-:W-:-:S04]  /*12f0*/  USHF.R.S32.HI UR5, URZ, 0x1f, UR4 ;  /* 0x0000001f3f057899 */ /* 0x000fc80008011404 */
[----:B------:R-:W-:-:S03]  /*1300*/  ULEA.HI UR5, UR5, UR4, URZ, 0x6 ;  /* 0x0000000405057291 */ /* 0x000fc6000f8f303f */
[----:B------:R-:W-:Y:S01]  /*1310*/  UMOV UR4, URZ ;  /* 0x0000003f00047c82 */ /* 0x000fe20008000000 */
[----:B------:R-:W-:-:S03]  /*1320*/  USHF.R.S32.HI UR7, URZ, 0x6, UR5 ;  /* 0x000000063f077899 */ /* 0x000fc60008011405 */
[----:B------:R-:W-:-:S09]  /*1330*/  UMOV UR5, URZ ;  /* 0x0000003f00057c82 */ /* 0x000fd20008000000 */
.L_x_413:
[----:B------:R-:W-:Y:S01]  /*1340*/  STL [R1], RZ ;  /* 0x000000ff01007387 */ /* 0x000fe20000100800 */
[----:B------:R-:W-:Y:S01]  /*1350*/  UISETP.LT.AND UP0, UPT, URZ, UR7, UPT ;  /* 0x000000073f00728c */ /* 0x000fe2000bf01270 */
[----:B------:R-:W-:Y:S02]  /*1360*/  CS2R R150, SRZ ;  /* 0x0000000000967805 */ /* 0x000fe4000001ff00 */
[----:B------:R-:W-:Y:S01]  /*1370*/  CS2R R24, SRZ ;  /* 0x0000000000187805 */ /* 0x000fe2000001ff00 */
[----:B------:R-:W-:Y:S01]  /*1380*/  STL [R1+0x4], RZ ;  /* 0x000004ff01007387 */ /* 0x000fe20000100800 */
[----:B------:R-:W-:Y:S01]  /*1390*/  USEL UR11, URZ, UR7, UP0 ;  /* 0x000000073f0b7287 */ /* 0x000fe20008000000 */
[----:B------:R-:W-:Y:S02]  /*13a0*/  CS2R R26, SRZ ;  /* 0x00000000001a7805 */ /* 0x000fe4000001ff00 */
[----:B------:R-:W-:Y:S01]  /*13b0*/  CS2R R28, SRZ ;  /* 0x00000000001c7805 */ /* 0x000fe2000001ff00 */
[----:B------:R-:W-:Y:S01]  /*13c0*/  STL [R1+0x8], RZ ;  /* 0x000008ff01007387 */ /* 0x000fe20000100800 */
[----:B------:R-:W-:Y:S01]  /*13d0*/  UIADD3 UR11, UR7, -UR11, URZ ;  /* 0x8000000b070b7290 */ /* 0x000fe2000fffe03f */
[----:B------:R-:W-:-:S02]  /*13e0*/  CS2R R30, SRZ ;  /* 0x00000000001e7805 */ /* 0x000fc4000001ff00 */
[----:B------:R-:W-:Y:S01]  /*13f0*/  CS2R R32, SRZ ;  /* 0x0000000000207805 */ /* 0x000fe2000001ff00 */
[----:B------:R-:W-:Y:S01]  /*1400*/  STL [R1+0xc], RZ ;  /* 0x00000cff01007387 */ /* 0x000fe20000100800 */
[----:B------:R-:W-:Y:S01]  /*1410*/  UISETP.GE.AND UP0, UPT, UR11, 0x1, UPT ;  /* 0x000000010b00788c */ /* 0x000fe2000bf06270 */
[----:B------:R-:W-:Y:S02]  /*1420*/  CS2R R34, SRZ ;  /* 0x0000000000227805 */ /* 0x000fe4000001ff00 */
[----:B------:R-:W-:Y:S01]  /*1430*/  CS2R R36, SRZ ;  /* 0x0000000000247805 */ /* 0x000fe2000001ff00 */
[----:B------:R-:W-:Y:S01]  /*1440*/  STL [R1+0x10], RZ ;  /* 0x000010ff01007387 */ /* 0x000fe20000100800 */
[----:B------:R-:W-:Y:S02]  /*1450*/  CS2R R38, SRZ ;  /* 0x0000000000267805 */ /* 0x000fe4000001ff00 */
[----:B------:R-:W-:Y:S02]  /*1460*/  CS2R R40, SRZ ;  /* 0x0000000000287805 */ /* 0x000fe4000001ff00 */
[----:B------:R-:W-:Y:S01]  /*1470*/  PLOP3.LUT P1, PT, PT, PT, UP0, 0x80, 0x0 ;  /* 0x000000000000781c */ /* 0x000fe20003f2f008 */
[----:B------:R-:W-:Y:S01]  /*1480*/  STL [R1+0x14], RZ ;  /* 0x000014ff01007387 */ /* 0x000fe20000100800 */
[----:B------:R-:W-:-:S02]  /*1490*/  CS2R R42, SRZ ;  /* 0x00000000002a7805 */ /* 0x000fc4000001ff00 */
[----:B------:R-:W-:Y:S02]  /*14a0*/  CS2R R44, SRZ ;  /* 0x00000000002c7805 */ /* 0x000fe4000001ff00 */
[----:B------:R-:W-:Y:S01]  /*14b0*/  CS2R R46, SRZ ;  /* 0x00000000002e7805 */ /* 0x000fe2000001ff00 */
[----:B------:R-:W-:Y:S01]  /*14c0*/  STL [R1+0x18], RZ ;  /* 0x000018ff01007387 */ /* 0x000fe20000100800 */
[----:B------:R-:W-:Y:S02]  /*14d0*/  CS2R R48, SRZ ;  /* 0x0000000000307805 */ /* 0x000fe4000001ff00 */
[----:B------:R-:W-:Y:S02]  /*14e0*/  CS2R R50, SRZ ;  /* 0x0000000000327805 */ /* 0x000fe4000001ff00 */
[----:B------:R-:W-:Y:S01]  /*14f0*/  CS2R R52, SRZ ;  /* 0x0000000000347805 */ /* 0x000fe2000001ff00 */
        /* <DEDUP_REMOVED lines=64> */
[----:B------:R-:W-:Y:S04]  /*1900*/  STL [R1+0x5c], RZ ;  /* 0x00005cff01007387 */ /* 0x000fe80000100800 */
        /* <DEDUP_REMOVED lines=53> */
[----:B------:R-:W-:Y:S01]  /*1c60*/  STL [R1+0x134], RZ ;  /* 0x000134ff01007387 */ /* 0x000fe20000100800 */
[----:B-1----:R-:W1:Y:S03]  /*1c70*/  S2R R0, SR_TID.X ;  /* 0x0000000000007919 */ /* 0x002e660000002100 */
        /* <DEDUP_REMOVED lines=8> */
[----:B-1----:R-:W-:-:S03]  /*1d00*/  LOP3.LUT R0, R0, 0x80, RZ, 0xc0, !PT ;  /* 0x0000008000007812 */ /* 0x002fc600078ec0ff */
[----:B------:R-:W-:Y:S01]  /*1d10*/  STL [R1+0x158], RZ ;  /* 0x000158ff01007387 */ /* 0x000fe20000100800 */
[----:B------:R-:W-:-:S03]  /*1d20*/  SHF.R.U32.HI R0, RZ, 0x7, R0 ;  /* 0x00000007ff007819 */ /* 0x000fc60000011600 */
        /* <DEDUP_REMOVED lines=33> */
[----:B------:R-:W1:Y:S04]  /*1f40*/  SHFL.IDX PT, R0, R0, RZ, 0x1f ;  /* 0x00001fff00007589 */ /* 0x000e6800000e0000 */
[----:B------:R2:W-:Y:S04]  /*1f50*/  STL [R1+0x1e0], RZ ;  /* 0x0001e0ff01007387 */ /* 0x0005e80000100800 */
[----:B------:R2:W-:Y:S04]  /*1f60*/  STL [R1+0x1e4], RZ ;  /* 0x0001e4ff01007387 */ /* 0x0005e80000100800 */
[----:B------:R2:W-:Y:S04]  /*1f70*/  STL [R1+0x1e8], RZ ;  /* 0x0001e8ff01007387 */ /* 0x0005e80000100800 */
[----:B------:R2:W-:Y:S04]  /*1f80*/  STL [R1+0x1ec], RZ ;  /* 0x0001ecff01007387 */ /* 0x0005e80000100800 */
[----:B------:R2:W-:Y:S04]  /*1f90*/  STL [R1+0x1f0], RZ ;  /* 0x0001f0ff01007387 */ /* 0x0005e80000100800 */
[----:B------:R2:W-:Y:S01]  /*1fa0*/  STL [R1+0x1f4], RZ ;  /* 0x0001f4ff01007387 */ /* 0x0005e20000100800 */
[----:B-1----:R-:W-:-:S03]  /*1fb0*/  R2UR UR12, R0 ;  /* 0x00000000000c72ca */ /* 0x002fc600000e0000 */
[----:B------:R2:W-:Y:S04]  /*1fc0*/  STL [R1+0x1f8], RZ ;  /* 0x0001f8ff01007387 */ /* 0x0005e80000100800 */
[----:B------:R2:W-:Y:S01]  /*1fd0*/  STL [R1+0x1fc], RZ ;  /* 0x0001fcff01007387 */ /* 0x0005e20000100800 */
[----:B---34-:R-:W-:Y:S07]  /*1fe0*/  @!P1 BRA `(.L_x_17) ;  /* 0x0000002c005c9947 */ /* 0x018fee0003800000 */
[----:B------:R-:W1:Y:S01]  /*1ff0*/  S2UR UR15, SR_CgaCtaId ;  /* 0x00000000000f79c3 */ /* 0x000e620000008800 */
[----:B------:R-:W-:Y:S01]  /*2000*/  ULEA.HI UR13, UR12, UR12, URZ, 0x1 ;  /* 0x0000000c0c0d7291 */ /* 0x000fe2000f8f083f */
[----:B------:R-:W-:Y:S01]  /*2010*/  IMAD.U32 R0, RZ, RZ, UR4 ;  /* 0x00000004ff007e24 */ /* 0x000fe2000f8e00ff */
[----:B------:R-:W-:Y:S01]  /*2020*/  UMOV UR14, 0x400 ;  /* 0x00000400000e7882 */ /* 0x000fe20000000000 */
[----:B------:R-:W-:Y:S02]  /*2030*/  UPLOP3.LUT UP0, UPT, UPT, UPT, UPT, 0x40, 0x0 ;  /* 0x000000000000789c */ /* 0x000fe40003f0e870 */
[----:B------:R-:W-:Y:S01]  /*2040*/  ULOP3.LUT UR13, UR13, 0xffffe, URZ, 0xc0, !UPT ;  /* 0x000ffffe0d0d7892 */ /* 0x000fe2000f8ec03f */
[----:B------:R-:W-:Y:S01]  /*2050*/  UMOV UR22, UR5 ;  /* 0x0000000500167c82 */ /* 0x000fe20008000000 */
[----:B------:R-:W-:Y:S02]  /*2060*/  UMOV UR23, UR5 ;  /* 0x0000000500177c82 */ /* 0x000fe40008000000 */
[----:B------:R-:W-:-:S02]  /*2070*/  UIADD3 UR13, UR12, -UR13, URZ ;  /* 0x8000000d0c0d7290 */ /* 0x000fc4000fffe03f */
[----:B-1----:R-:W-:-:S04]  /*2080*/  ULEA UR14, UR15, UR14, 0x18 ;  /* 0x0000000e0f0e7291 */ /* 0x002fc8000f8ec03f */
[----:B------:R-:W-:-:S04]  /*2090*/  ULEA UR13, UR13, UR14, 0xc ;  /* 0x0000000e0d0d7291 */ /* 0x000fc8000f8e603f */
[----:B------:R-:W-:-:S04]  /*20a0*/  UIADD3 UR13, UR13, 0x100, URZ ;  /* 0x000001000d0d7890 */ /* 0x000fc8000fffe03f */
[----:B------:R-:W-:-:S04]  /*20b0*/  USHF.R.U32.HI UR13, URZ, 0x4, UR13 ;  /* 0x000000043f0d7899 */ /* 0x000fc8000801160d */
[----:B------:R-:W-:-:S12]  /*20c0*/  ULOP3.LUT UR21, UR13, 0x3fff, URZ, 0xc0, !UPT ;  /* 0x00003fff0d157892 */ /* 0x000fd8000f8ec03f */
.L_x_24:
[----:B------:R-:W-:-:S06]  /*20d0*/  UISETP.NE.AND UP1, UPT, UR20, 0x3, UPT ;  /* 0x000000031400788c */ /* 0x000fcc000bf25270 */
[----:B------:R-:W-:-:S13]  /*20e0*/  PLOP3.LUT P2, PT, PT, PT, UP1, 0x80, 0x0 ;  /* 0x000000000000781c */ /* 0x000fda0003f4f018 */
[----:B0-----:R-:W-:Y:S05]  /*20f0*/  @!P2 BRA `(.L_x_18) ;  /* 0x000000000004a947 */ /* 0x001fea0003800000 */
[----:B------:R-:W-:Y:S01]  /*2100*/  BPT.TRAP 0x1 ;  /* 0x000000040000795c */ /* 0x000fe20000300000 */
.L_x_18:
[----:B------:R-:W1:Y:S01]  /*2110*/  S2UR UR13, SR_CgaCtaId ;  /* 0x00000000000d79c3 */ /* 0x000e620000008800 */
[----:B------:R-:W-:Y:S01]  /*2120*/  UMOV UR12, 0x400 ;  /* 0x00000400000c7882 */ /* 0x000fe20000000000 */
[----:B------:R-:W-:Y:S01]  /*2130*/  SHF.L.U32 R2, R0, 0x1f, RZ ;  /* 0x0000001f00027819 */ /* 0x000fe200000006ff */
[----:B-1----:R-:W-:-:S04]  /*2140*/  ULEA UR26, UR13, UR12, 0x18 ;  /* 0x0000000c0d1a7291 */ /* 0x002fc8000f8ec03f */
[----:B------:R-:W-:-:S09]  /*2150*/  ULEA UR12, UR22, UR26, 0x3 ;  /* 0x0000001a160c7291 */ /* 0x000fd2000f8e183f */
[----:B------:R1:W3:Y:S01]  /*2160*/  SYNCS.PHASECHK.TRANS64.TRYWAIT P1, [UR12], R2 ;  /* 0x00000002ff0075a7 */ /* 0x0002e2000802014c */
[----:B------:R-:W-:Y:S05]  /*2170*/  @!P2 BRA `(.L_x_19) ;  /* 0x000000000004a947 */ /* 0x000fea0003800000 */
[----:B------:R-:W-:Y:S01]  /*2180*/  BPT.TRAP 0x1 ;  /* 0x000000040000795c */ /* 0x000fe20000300000 */
.L_x_19:
[----:B---3--:R-:W-:Y:S05]  /*2190*/  @P1 BRA `(.L_x_20) ;  /* 0x0000000000081947 */ /* 0x008fea0003800000 */
[----:B------:R-:W3:Y:S02]  /*21a0*/  SYNCS.PHASECHK.TRANS64.TRYWAIT P1, [UR12], R2 ;  /* 0x00000002ff0075a7 */ /* 0x000ee4000802014c */
[----:B---3--:R-:W-:Y:S05]  /*21b0*/  @!P1 BRA `(.L_x_21) ;  /* 0x0000017400989947 */ /* 0x008fea0003800000 */
.L_x_20:
[----:B------:R-:W-:Y:S04]  /*21c0*/  STL.64 [R1+0x660], R150 ;  /* 0x0006609601007387 */ /* 0x000fe80000100a00 */
        /* <DEDUP_REMOVED lines=62> */
[----:B------:R4:W-:Y:S04]  /*25b0*/  STL.64 [R1+0x468], R24 ;  /* 0x0004681801007387 */ /* 0x0009e80000100a00 */
[----:B----4-:R-:W4:Y:S04]  /*25c0*/  LDL.LU.64 R24, [R1] ;  /* 0x0000000001187983 */ /* 0x010f280000300a00 */
[----:B------:R-:W4:Y:S04]  /*25d0*/  LDL.LU.64 R26, [R1+0x8] ;  /* 0x00000800011a7983 */ /* 0x000f280000300a00 */
        /* <DEDUP_REMOVED lines=61> */
[----:B------:R-:W4:Y:S01]  /*29b0*/  LDL.LU.64 R150, [R1+0x1f8] ;  /* 0x0001f80001967983 */ /* 0x000f220000300a00 */
[----:B---3--:R-:W3:Y:S01]  /*29c0*/  S2R R3, SR_TID.X ;  /* 0x0000000000037919 */ /* 0x008ee20000002100 */
[----:B------:R-:W-:Y:S01]  /*29d0*/  USHF.L.U32 UR12, UR22, 0xb, URZ ;  /* 0x0000000b160c7899 */ /* 0x000fe2000800063f */
[C---:B---3--:R-:W-:Y:S01]  /*29e0*/  IMAD.SHL.U32 R152, R3.reuse, 0x20, RZ ;  /* 0x0000002003987824 */ /* 0x048fe200078e00ff */
[----:B-1----:R-:W-:-:S04]  /*29f0*/  SHF.L.U32 R2, R3, 0x9, RZ ;  /* 0x0000000903027819 */ /* 0x002fc800000006ff */
[----:B------:R-:W-:-:S04]  /*2a00*/  LOP3.LUT R152, R152, 0x1c00, RZ, 0xc0, !PT ;  /* 0x00001c0098987812 */ /* 0x000fc800078ec0ff */
[----:B------:R-:W-:Y:S01]  /*2a10*/  LOP3.LUT R152, R152, 0x200, R2, 0xf8, !PT ;  /* 0x0000020098987812 */ /* 0x000fe200078ef802 */
[----:B------:R-:W-:-:S05]  /*2a20*/  IMAD.SHL.U32 R2, R3, 0x10, RZ ;  /* 0x0000001003027824 */ /* 0x000fca00078e00ff */
[----:B------:R-:W-:-:S04]  /*2a30*/  LOP3.LUT R152, R152, 0x1c0, R2, 0xf8, !PT ;  /* 0x000001c098987812 */ /* 0x000fc800078ef802 */
[----:B------:R-:W-:-:S05]  /*2a40*/  LEA.HI R152, R152, UR12, RZ, 0x1d ;  /* 0x0000000c98987c11 */ /* 0x000fca000f8fe8ff */
[----:B------:R-:W4:Y:S01]  /*2a50*/  LDS.64 R154, [R152+UR26+0x30100] ;  /* 0x0301001a989a7984 */ /* 0x000f220008000a00 */
[----:B------:R-:W-:-:S04]  /*2a60*/  UIADD3 UR13, UR26, 0x10100, URZ ;  /* 0x000101001a0d7890 */ /* 0x000fc8000fffe03f */
[----:B------:R-:W-:-:S04]  /*2a70*/  USHF.R.U32.HI UR13, URZ, 0x4, UR13 ;  /* 0x000000043f0d7899 */ /* 0x000fc8000801160d */
[----:B------:R-:W-:Y:S02]  /*2a80*/  ULOP3.LUT UR13, UR13, 0x3fff, URZ, 0xc0, !UPT ;  /* 0x00003fff0d0d7892 */ /* 0x000fe4000f8ec03f */
[----:B------:R-:W-:Y:S02]  /*2a90*/  ULOP3.LUT UR24, UR21, 0x10000, URZ, 0xfc, !UPT ;  /* 0x0001000015187892 */ /* 0x000fe4000f8efc3f */
[----:B------:R-:W-:Y:S02]  /*2aa0*/  ULOP3.LUT UR13, UR13, 0x10000, URZ, 0xfc, !UPT ;  /* 0x000100000d0d7892 */ /* 0x000fe4000f8efc3f */
[----:B------:R-:W-:Y:S02]  /*2ab0*/  ULEA UR24, UR22, UR24, 0xa ;  /* 0x0000001816187291 */ /* 0x000fe4000f8e503f */
[----:B------:R-:W-:Y:S01]  /*2ac0*/  UIADD3 UR25, UR12, UR13, URZ ;  /* 0x0000000d0c197290 */ /* 0x000fe2000fffe03f */
[----:B------:R-:W-:Y:S02]  /*2ad0*/  UMOV UR15, 0x40000040 ;  /* 0x40000040000f7882 */ /* 0x000fe40000000000 */
[----:B------:R-:W-:-:S02]  /*2ae0*/  UMOV UR13, 0x80000020 ;  /* 0x80000020000d7882 */ /* 0x000fc40000000000 */
[----:B------:R-:W-:Y:S02]  /*2af0*/  UMOV UR12, UR24 ;  /* 0x00000018000c7c82 */ /* 0x000fe40008000000 */
[----:B------:R-:W-:Y:S01]  /*2b00*/  UMOV UR14, UR25 ;  /* 0x00000019000e7c82 */ /* 0x000fe20008000000 */
[----:B------:R1:W-:Y:S01]  /*2b10*/  STL [R1+0x460], R0 ;  /* 0x0004600001007387 */ /* 0x0003e20000100800 */
[----:B----4-:R-:W-:-:S06]  /*2b20*/  WARPGROUP.ARRIVE ;  /* 0x00000000000079c5 */ /* 0x010fcc0000000000 */
[----:B------:R-:W-:Y:S03]  /*2b30*/  HGMMA.SP.64x256x32.F32 R24, gdesc[UR12], R24, UP0, R154, 0x0, gsb0 ;  /* 0x0be09a000c1879f0 */ /* 0x000fe6000b800a18 */
[----:B------:R-:W-:Y:S02]  /*2b40*/  WARPGROUP.DEPBAR.LE gsb0, 0x0 ;  /* 0x00008000000079c5 */ /* 0x000fe40000010000 */
[----:B------:R-:W-:Y:S04]  /*2b50*/  STL.64 [R1], R24 ;  /* 0x0000001801007387 */ /* 0x000fe80000100a00 */
[----:B------:R-:W-:Y:S04]  /*2b60*/  STL.64 [R1+0x8], R26 ;  /* 0x0000081a01007387 */ /* 0x000fe80000100a00 */
[----:B------:R-:W-:Y:S04]  /*2b70*/  STL.64 [R1+0x10], R28 ;  /* 0x0000101c01007387 */ /* 0x000fe80000100a00 */
[----:B------:R-:W-:Y:S04]  /*2b80*/  STL.64 [R1+0x18], R30 ;  /* 0x0000181e01007387 */ /* 0x000fe80000100a00 */
[----:B------:R-:W-:Y:S04]  /*2b90*/  STL.64 [R1+0x20], R32 ;  /* 0x0000202001007387 */ /* 0x000fe80000100a00 */
[----:B------:R-:W-:Y:S04]  /*2ba0*/  STL.64 [R1+0x28], R34 ;  /* 0x0000282201007387 */ /* 0x000fe80000100a00 */
[----:B------:R-:W-:Y:S04]  /*2bb0*/  STL.64 [R1+0x30], R36 ;  /* 0x0000302401007387 */ /* 0x000fe80000100a00 */
[----:B------:R-:W-:Y:S01]  /*2bc0*/  STL.64 [R1+0x38], R38 ;  /* 0x0000382601007387 */ /* 0x000fe20000100a00 */
[----:B------:R-:W-:-:S03]  /*2bd0*/  IMAD.MOV.U32 R3, RZ, RZ, R150 ;  /* 0x000000ffff037224 */ /* 0x000fc600078e0096 */
[----:B------:R-:W-:Y:S01]  /*2be0*/  STL.64 [R1+0x40], R40 ;  /* 0x0000402801007387 */ /* 0x000fe20000100a00 */
[----:B------:R-:W-:-:S03]  /*2bf0*/  MOV R2, R151 ;  /* 0x0000009700027202 */ /* 0x000fc60000000f00 */
[----:B------:R-:W-:Y:S01]  /*2c00*/  STL.64 [R1+0x48], R42 ;  /* 0x0000482a01007387 */ /* 0x000fe20000100a00 */
[----:B------:R-:W-:-:S03]  /*2c10*/  IMAD.MOV.U32 R5, RZ, RZ, R148 ;  /* 0x000000ffff057224 */ /* 0x000fc600078e0094 */
[----:B------:R-:W-:Y:S01]  /*2c20*/  STL.64 [R1+0x50], R44 ;  /* 0x0000502c01007387 */ /* 0x000fe20000100a00 */
[----:B------:R-:W-:Y:S01]  /*2c30*/  IMAD.MOV.U32 R4, RZ, RZ, R149 ;  /* 0x000000ffff047224 */ /* 0x000fe200078e0095 */
[----:B0-----:R-:W-:Y:S02]  /*2c40*/  MOV R7, R146 ;  /* 0x0000009200077202 */ /* 0x001fe40000000f00 */
[----:B------:R0:W-:Y:S01]  /*2c50*/  STL.64 [R1+0x58], R46 ;  /* 0x0000582e01007387 */ /* 0x0001e20000100a00 */
[----:B------:R-:W-:-:S03]  /*2c60*/  IMAD.MOV.U32 R6, RZ, RZ, R147 ;  /* 0x000000ffff067224 */ /* 0x000fc600078e0093 */
[----:B------:R-:W3:Y:S01]  /*2c70*/  LDL.LU.64 R150, [R1+0x660] ;  /* 0x0006600001967983 */ /* 0x000ee20000300a00 */
[----:B------:R-:W-:Y:S02]  /*2c80*/  IMAD.MOV.U32 R9, RZ, RZ, R144 ;  /* 0x000000ffff097224 */ /* 0x000fe400078e0090 */
[----:B------:R-:W-:Y:S01]  /*2c90*/  IMAD.MOV.U32 R8, RZ, RZ, R145 ;  /* 0x000000ffff087224 */ /* 0x000fe200078e0091 */
[----:B------:R-:W3:Y:S01]  /*2ca0*/  LDL.LU.64 R148, [R1+0x658] ;  /* 0x0006580001947983 */ /* 0x000ee20000300a00 */
[----:B------:R-:W-:Y:S01]  /*2cb0*/  IMAD.MOV.U32 R11, RZ, RZ, R142 ;  /* 0x000000ffff0b7224 */ /* 0x000fe200078e008e */
[----:B------:R-:W-:Y:S01]  /*2cc0*/  MOV R12, R141 ;  /* 0x0000008d000c7202 */ /* 0x000fe20000000f00 */
[----:B------:R-:W-:Y:S01]  /*2cd0*/  IMAD.MOV.U32 R10, RZ, RZ, R143 ;  /* 0x000000ffff0a7224 */ /* 0x000fe200078e008f */
[----:B------:R-:W3:Y:S01]  /*2ce0*/  LDL.LU.64 R146, [R1+0x650] ;  /* 0x0006500001927983 */ /* 0x000ee20000300a00 */
[----:B------:R-:W-:-:S03]  /*2cf0*/  IMAD.MOV.U32 R13, RZ, RZ, R140 ;  /* 0x000000ffff0d7224 */ /* 0x000fc600078e008c */
[----:B------:R-:W3:Y:S01]  /*2d00*/  LDL.LU.64 R144, [R1+0x648] ;  /* 0x0006480001907983 */ /* 0x000ee20000300a00 */
[----:B------:R-:W-:Y:S01]  /*2d10*/  IMAD.MOV.U32 R15, RZ, RZ, R138 ;  /* 0x000000ffff0f7224 */ /* 0x000fe200078e008a */
[----:B------:R-:W-:Y:S01]  /*2d20*/  MOV R17, R136 ;  /* 0x0000008800117202 */ /* 0x000fe20000000f00 */
[----:B------:R-:W-:Y:S01]  /*2d30*/  IMAD.MOV.U32 R14, RZ, RZ, R139 ;  /* 0x000000ffff0e7224 */ /* 0x000fe200078e008b */
[----:B------:R-:W3:Y:S01]  /*2d40*/  LDL.LU.64 R142, [R1+0x640] ;  /* 0x00064000018e7983 */ /* 0x000ee20000300a00 */
        /* <DEDUP_REMOVED lines=131> */
[----:B-1----:R-:W-:Y:S02]  /*3580*/  IMAD.MOV.U32 R0, RZ, RZ, R48 ;  /* 0x000000ffff007224 */ /* 0x002fe400078e0030 */
[----:B------:R-:W-:Y:S01]  /*3590*/  IMAD.MOV.U32 R235, RZ, RZ, R49 ;  /* 0x000000ffffeb7224 */ /* 0x000fe200078e0031 */
[----:B------:R-:W3:Y:S04]  /*35a0*/  LDL.LU.64 R52, [R1+0x4d8] ;  /* 0x0004d80001347983 */ /* 0x000ee80000300a00 */
[----:B------:R-:W3:Y:S04]  /*35b0*/  LDL.LU.64 R50, [R1+0x4d0] ;  /* 0x0004d00001327983 */ /* 0x000ee80000300a00 */
[----:B------:R-:W3:Y:S04]  /*35c0*/  LDL.LU.64 R48, [R1+0x4c8] ;  /* 0x0004c80001307983 */ /* 0x000ee80000300a00 */
[----:B0-----:R-:W3:Y:S04]  /*35d0*/  LDL.LU.64 R46, [R1+0x4c0] ;  /* 0x0004c000012e7983 */ /* 0x001ee80000300a00 */
[----:B------:R-:W3:Y:S04]  /*35e0*/  LDL.LU.64 R44, [R1+0x4b8] ;  /* 0x0004b800012c7983 */ /* 0x000ee80000300a00 */
        /* <DEDUP_REMOVED lines=10> */
[----:B------:R-:W3:Y:S01]  /*3690*/  LDS.64 R152, [R152+UR26+0x30500] ;  /* 0x0305001a98987984 */ /* 0x000ee20008000a00 */
[----:B------:R-:W-:Y:S01]  /*36a0*/  UIADD3 UR12, UR24, 0x200, URZ ;  /* 0x00000200180c7890 */ /* 0x000fe2000fffe03f */
[----:B------:R-:W-:Y:S01]  /*36b0*/  UMOV UR13, 0x80000020 ;  /* 0x80000020000d7882 */ /* 0x000fe20000000000 */
[----:B---3--:R-:W-:-:S07]  /*36c0*/  WARPGROUP.ARRIVE ;  /* 0x00000000000079c5 */ /* 0x008fce0000000000 */
[----:B------:R-:W-:Y:S03]  /*36d0*/  HGMMA.SP.64x256x32.F32 R24, gdesc[UR12], R24, UP0, R152, 0x0, gsb0 ;  /* 0x0be098000c1879f0 */ /* 0x000fe6000b800a18 */
[----:B------:R-:W-:Y:S02]  /*36e0*/  WARPGROUP.DEPBAR.LE gsb0, 0x0 ;  /* 0x00008000000079c5 */ /* 0x000fe40000010000 */
        /* <DEDUP_REMOVED lines=64> */
[----:B0-----:R-:W3:Y:S04]  /*3af0*/  LDL.LU R24, [R1] ;  /* 0x0000000001187983 */ /* 0x001ee80000300800 */
[----:B------:R-:W3:Y:S04]  /*3b00*/  LDL.LU R25, [R1+0x4] ;  /* 0x0000040001197983 */ /* 0x000ee80000300800 */
        /* <DEDUP_REMOVED lines=21> */
[----:B------:R-:W3:Y:S01]  /*3c60*/  LDL.LU R47, [R1+0x5c] ;  /* 0x00005c00012f7983 */ /* 0x000ee20000300800 */
[----:B------:R-:W-:Y:S01]  /*3c70*/  IMAD.MOV.U32 R48, RZ, RZ, R0 ;  /* 0x000000ffff307224 */ /* 0x000fe200078e0000 */
[----:B------:R-:W-:Y:S01]  /*3c80*/  MOV R52, R232 ;  /* 0x000000e800347202 */ /* 0x000fe20000000f00 */
        /* <DEDUP_REMOVED lines=39> */
[----:B------:R-:W-:Y:S01]  /*3f00*/  UIADD3 UR12, UR24, 0x2, URZ ;  /* 0x00000002180c7890 */ /* 0x000fe2000fffe03f */
[----:B------:R-:W-:Y:S01]  /*3f10*/  IMAD.MOV.U32 R74, RZ, RZ, R210 ;  /* 0x000000ffff4a7224 */ /* 0x000fe200078e00d2 */
[----:B------:R-:W-:Y:S01]  /*3f20*/  UIADD3 UR14, UR25, 0x4, URZ ;  /* 0x00000004190e7890 */ /* 0x000fe2000fffe03f */
[----:B------:R-:W-:Y:S01]  /*3f30*/  IMAD.MOV.U32 R75, RZ, RZ, R209 ;  /* 0x000000ffff4b7224 */ /* 0x000fe200078e00d1 */
[----:B------:R-:W-:Y:S01]  /*3f40*/  UMOV UR13, 0x80000020 ;  /* 0x80000020000d7882 */ /* 0x000fe20000000000 */
[----:B------:R-:W-:Y:S01]  /*3f50*/  IMAD.MOV.U32 R76, RZ, RZ, R208 ;  /* 0x000000ffff4c7224 */ /* 0x000fe200078e00d0 */
[----:B------:R-:W-:Y:S01]  /*3f60*/  UMOV UR15, 0x40000040 ;  /* 0x40000040000f7882 */ /* 0x000fe20000000000 */
[----:B------:R-:W-:Y:S01]  /*3f70*/  IMAD.MOV.U32 R78, RZ, RZ, R206 ;  /* 0x000000ffff4e7224 */ /* 0x000fe200078e00ce */
[----:B------:R0:W5:Y:S01]  /*3f80*/  LDL.LU R0, [R1+0x460] ;  /* 0x0004600001007983 */ /* 0x0001620000300800 */
[----:B------:R-:W-:-:S02]  /*3f90*/  IMAD.MOV.U32 R79, RZ, RZ, R205 ;  /* 0x000000ffff4f7224 */ /* 0x000fc400078e00cd */
[----:B------:R-:W-:Y:S02]  /*3fa0*/  IMAD.MOV.U32 R80, RZ, RZ, R204 ;  /* 0x000000ffff507224 */ /* 0x000fe400078e00cc */
[----:B------:R-:W-:Y:S02]  /*3fb0*/  IMAD.MOV.U32 R81, RZ, RZ, R203 ;  /* 0x000000ffff517224 */ /* 0x000fe400078e00cb */
[----:B------:R-:W-:Y:S02]  /*3fc0*/  IMAD.MOV.U32 R83, RZ, RZ, R201 ;  /* 0x000000ffff537224 */ /* 0x000fe400078e00c9 */
[----:B------:R-:W-:Y:S02]  /*3fd0*/  IMAD.MOV.U32 R84, RZ, RZ, R200 ;  /* 0x000000ffff547224 */ /* 0x000fe400078e00c8 */
[----:B------:R-:W-:Y:S02]  /*3fe0*/  IMAD.MOV.U32 R85, RZ, RZ, R199 ;  /* 0x000000ffff557224 */ /* 0x000fe400078e00c7 */
        /* <DEDUP_REMOVED lines=52> */
[----:B------:R-:W-:-:S06]  /*4330*/  IMAD.MOV.U32 R151, RZ, RZ, R2 ;  /* 0x000000ffff977224 */ /* 0x000fcc00078e0002 */
[----:B---3--:R-:W-:-:S06]  /*4340*/  WARPGROUP.ARRIVE ;  /* 0x00000000000079c5 */ /* 0x008fcc0000000000 */
[----:B------:R-:W-:Y:S03]  /*4350*/  HGMMA.SP.64x256x32.F32 R24, gdesc[UR12], R24, R155, 0x0, gsb0 ;  /* 0x0be09b000c1879f0 */ /* 0x000fe60008000a18 */
        /* <DEDUP_REMOVED lines=65> */
[----:B-1----:R-:W3:Y:S04]  /*4770*/  LDL.LU.64 R150, [R1+0x458] ;  /* 0x0004580001967983 */ /* 0x002ee80000300a00 */
        /* <DEDUP_REMOVED lines=62> */
[----:B------:R-:W3:Y:S01]  /*4b60*/  LDL.LU.64 R24, [R1+0x260] ;  /* 0x0002600001187983 */ /* 0x000ee20000300a00 */
[----:B------:R-:W-:Y:S01]  /*4b70*/  UIADD3 UR12, UR24, 0x202, URZ ;  /* 0x00000202180c7890 */ /* 0x000fe2000fffe03f */
[----:B------:R-:W-:Y:S01]  /*4b80*/  UMOV UR13, 0x80000020 ;  /* 0x80000020000d7882 */ /* 0x000fe20000000000 */
[----:B---3--:R-:W-:-:S07]  /*4b90*/  WARPGROUP.ARRIVE ;  /* 0x00000000000079c5 */ /* 0x008fce0000000000 */
[----:B------:R-:W-:Y:S03]  /*4ba0*/  HGMMA.SP.64x256x32.F32 R24, gdesc[UR12], R24, R153, 0x0, gsb0 ;  /* 0x0be099000c1879f0 */ /* 0x000fe60008000a18 */
[----:B------:R-:W-:Y:S02]  /*4bb0*/  WARPGROUP.DEPBAR.LE gsb0, 0x0 ;  /* 0x00008000000079c5 */ /* 0x000fe40000010000 */
[----:B0-----:R-:W-:Y:S05]  /*4bc0*/  @!P2 BRA `(.L_x_22) ;  /* 0x000000000004a947 */ /* 0x001fea0003800000 */
[----:B------:R-:W-:Y:S01]  /*4bd0*/  BPT.TRAP 0x1 ;  /* 0x000000040000795c */ /* 0x000fe20000300000 */
.L_x_22:
[----:B------:R-:W3:Y:S01]  /*4be0*/  LDL R3, [R1+0x200] ;  /* 0x0002000001037983 */ /* 0x000ee20000100800 */
[----:B------:R-:W-:-:S05]  /*4bf0*/  VOTEU.ANY UP0, P0 ;  /* 0x00000000003f7886 */ /* 0x000fca0000000100 */
[----:B------:R-:W-:-:S04]  /*4c00*/  @UP0 ULEA UR12, UR23, UR26, 0x3 ;  /* 0x0000001a170c0291 */ /* 0x000fc8000f8e183f */
[----:B------:R-:W-:Y:S02]  /*4c10*/  @UP0 UIADD3 UR12, UR12, 0x20, URZ ;  /* 0x000000200c0c0890 */ /* 0x000fe4000fffe03f */
[----:B------:R-:W-:-:S04]  /*4c20*/  UISETP.GT.U32.AND UP0, UPT, UR6, 0x1, UPT ;  /* 0x000000010600788c */ /* 0x000fc8000bf04070 */
[----:B------:R-:W-:Y:S02]  /*4c30*/  MOV R2, UR12 ;  /* 0x0000000c00027c02 */ /* 0x000fe40008000f00 */
[----:B------:R-:W-:Y:S02]  /*4c40*/  PLOP3.LUT P1, PT, PT, PT, UP0, 0x80, 0x0 ;  /* 0x000000000000781c */ /* 0x000fe40003f2f008 */
[----:B---3--:R-:W-:-:S04]  /*4c50*/  @P0 PRMT R2, R3, 0x654, R2 ;  /* 0x0000065403020816 */ /* 0x008fc80000000002 */
[----:B------:R0:W-:Y:S07]  /*4c60*/  @P0 SYNCS.ARRIVE.TRANS64.RED.A1T0 RZ, [R2+URZ], RZ ;  /* 0x000000ff02ff09a7 */ /* 0x0001ee000810043f */
[----:B------:R-:W-:Y:S05]  /*4c70*/  @P1 BRA `(.L_x_23) ;  /* 0x0000000000041947 */ /* 0x000fea0003800000 */
[----:B------:R-:W-:Y:S01]  /*4c80*/  BPT.TRAP 0x1 ;  /* 0x000000040000795c */ /* 0x000fe20000300000 */
.L_x_23:
[----:B------:R-:W-:Y:S02]  /*4c90*/  UISETP.GT.AND UP3, UPT, UR11, 0x1, UPT ;  /* 0x000000010b00788c */ /* 0x000fe4000bf64270 */
[----:B------:R-:W-:Y:S02]  /*4ca0*/  UIADD3 UR22, UR22, 0x1, URZ ;  /* 0x0000000116167890 */ /* 0x000fe4000fffe03f */
[----:B------:R-:W-:Y:S02]  /*4cb0*/  UIADD3 UR23, UR23, 0x1, URZ ;  /* 0x0000000117177890 */ /* 0x000fe4000fffe03f */
[----:B------:R-:W-:Y:S01]  /*4cc0*/  PLOP3.LUT P1, PT, PT, PT, UP3, 0x80, 0x0 ;  /* 0x000000000000781c */ /* 0x000fe20003f2f038 */
[----:B------:R-:W-:Y:S02]  /*4cd0*/  UISETP.NE.AND UP0, UPT, UR22, 0x4, UPT ;  /* 0x000000041600788c */ /* 0x000fe4000bf05270 */
[----:B------:R-:W-:Y:S02]  /*4ce0*/  UISETP.NE.AND UP1, UPT, UR23, 0x4, UPT ;  /* 0x000000041700788c */ /* 0x000fe4000bf25270 */
[----:B------:R-:W-:-:S02]  /*4cf0*/  USEL UR12, URZ, 0x1, UP0 ;  /* 0x000000013f0c7887 */ /* 0x000fc40008000000 */
[----:B------:R-:W-:Y:S02]  /*4d00*/  USEL UR22, UR22, URZ, UP0 ;  /* 0x0000003f16167287 */ /* 0x000fe40008000000 */
[----:B------:R-:W-:Y:S02]  /*4d10*/  UIADD3 UR11, UR11, -0x1, URZ ;  /* 0xffffffff0b0b7890 */ /* 0x000fe4000fffe03f */
[----:B------:R-:W-:Y:S01]  /*4d20*/  USEL UR23, UR23, URZ, UP1 ;  /* 0x0000003f17177287 */ /* 0x000fe20008800000 */
[----:B-----5:R-:W-:Y:S01]  /*4d30*/  LOP3.LUT R0, R0, UR12, RZ, 0x3c, !PT ;  /* 0x0000000c00007c12 */ /* 0x020fe2000f8e3cff */
[----:B------:R-:W-:Y:S01]  /*4d40*/  UPLOP3.LUT UP0, UPT, UPT, UPT, UPT, 0x80, 0x0 ;  /* 0x000000000000789c */ /* 0x000fe20003f0f070 */
[----:B------:R-:W-:Y:S10]  /*4d50*/  @P1 BRA `(.L_x_24) ;  /* 0xffffffd000dc1947 */ /* 0x000ff4000383ffff */
.L_x_17:
[----:B------:R-:W1:Y:S01]  /*4d60*/  S2R R5, SR_TID.X ;  /* 0x0000000000057919 */ /* 0x000e620000002100 */
[----:B------:R-:W-:Y:S02]  /*4d70*/  USHF.L.U32 UR11, UR10, 0x8, URZ ;  /* 0x000000080a0b7899 */ /* 0x000fe4000800063f */
[----:B------:R-:W-:Y:S01]  /*4d80*/  USHF.R.S32.HI UR12, URZ, 0x1f, UR8 ;  /* 0x0000001f3f0c7899 */ /* 0x000fe20008011408 */
[----:B------:R-:W3:Y:S01]  /*4d90*/  S2R R4, SR_TID.X ;  /* 0x0000000000047919 */ /* 0x000ee20000002100 */
[----:B------:R-:W-:Y:S01]  /*4da0*/  ULDC.64 UR14, c[0x0][0x6d0] ;  /* 0x0001b400000e7ab9 */ /* 0x000fe20000000a00 */
[----:B------:R-:W-:Y:S01]  /*4db0*/  USHF.L.U32 UR13, UR9, 0x8, URZ ;  /* 0x00000008090d7899 */ /* 0x000fe2000800063f */
[----:B------:R-:W-:Y:S01]  /*4dc0*/  IMAD.U32 R12, RZ, RZ, UR14 ;  /* 0x0000000eff0c7e24 */ /* 0x000fe2000f8e00ff */
[----:B------:R-:W-:Y:S02]  /*4dd0*/  UIMAD UR10, UR12, UR14, URZ ;  /* 0x0000000e0c0a72a4 */ /* 0x000fe4000f8e023f */
[----:B------:R-:W-:-:S02]  /*4de0*/  UIADD3 UR5, UR7, UR5, URZ ;  /* 0x0000000507057290 */ /* 0x000fc4000fffe03f */
[----:B------:R-:W-:Y:S01]  /*4df0*/  UIMAD UR10, UR8, UR15, UR10 ;  /* 0x0000000f080a72a4 */ /* 0x000fe2000f8e020a */
[----:B------:R-:W-:Y:S02]  /*4e00*/  ULDC UR14, c[0x0][0x284] ;  /* 0x0000a100000e7ab9 */ /* 0x000fe40000000800 */
[----:B------:R-:W-:Y:S01]  /*4e10*/  ULDC UR15, c[0x0][0x288] ;  /* 0x0000a200000f7ab9 */ /* 0x000fe20000000800 */
[----:B------:R-:W-:Y:S01]  /*4e20*/  IMAD.U32 R231, RZ, RZ, UR14 ;  /* 0x0000000effe77e24 */ /* 0x000fe2000f8e00ff */
[----:B------:R-:W-:Y:S02]  /*4e30*/  UISETP.GE.AND UP1, UPT, UR13, UR15, UPT ;  /* 0x0000000f0d00728c */ /* 0x000fe4000bf26270 */
[----:B------:R-:W-:Y:S02]  /*4e40*/  UISETP.GT.U32.AND UP0, UPT, UR5, 0x3, UPT ;  /* 0x000000030500788c */ /* 0x000fe4000bf04070 */
[----:B------:R-:W-:Y:S02]  /*4e50*/  UISETP.GE.OR UP1, UPT, UR11, UR14, UP1 ;  /* 0x0000000e0b00728c */ /* 0x000fe40008f26670 */
[----:B------:R-:W-:-:S04]  /*4e60*/  UISETP.LT.U32.AND UP0, UPT, UR7, 0x4, UP0 ;  /* 0x000000040700788c */ /* 0x000fc80008701070 */
[----:B------:R-:W-:Y:S02]  /*4e70*/  PLOP3.LUT P1, PT, PT, PT, UP1, 0x80, 0x0 ;  /* 0x000000000000781c */ /* 0x000fe40003f2f018 */
[----:B-1----:R-:W-:Y:S02]  /*4e80*/  LOP3.LUT R3, R5, 0x60, RZ, 0xc0, !PT ;  /* 0x0000006005037812 */ /* 0x002fe400078ec0ff */
[----:B0-----:R-:W-:Y:S02]  /*4e90*/  SHF.R.U32.HI R2, RZ, 0x2, R5 ;  /* 0x00000002ff027819 */ /* 0x001fe40000011605 */
[----:B------:R-:W-:Y:S02]  /*4ea0*/  SHF.R.U32.HI R3, RZ, 0x5, R3 ;  /* 0x00000005ff037819 */ /* 0x000fe40000011603 */
[----:B------:R-:W-:Y:S02]  /*4eb0*/  LOP3.LUT R2, R2, 0x7, RZ, 0xc0, !PT ;  /* 0x0000000702027812 */ /* 0x000fe400078ec0ff */
[----:B---3--:R-:W-:Y:S01]  /*4ec0*/  SHF.R.U32.HI R4, RZ, 0x7, R4 ;  /* 0x00000007ff047819 */ /* 0x008fe20000011604 */
[----:B------:R-:W-:-:S02]  /*4ed0*/  IMAD.SHL.U32 R0, R3, 0x10, RZ ;  /* 0x0000001003007824 */ /* 0x000fc400078e00ff */
[----:B------:R-:W-:-:S03]  /*4ee0*/  IMAD R3, R3, -0x10, -R2 ;  /* 0xfffffff003037824 */ /* 0x000fc600078e0a02 */
[----:B------:R-:W-:Y:S02]  /*4ef0*/  LOP3.LUT R0, R0, 0xfffffff0, R2, 0xe2, !PT ;  /* 0xfffffff000007812 */ /* 0x000fe400078ee202 */
[----:B------:R-:W-:-:S04]  /*4f00*/  SHF.R.U32.HI R2, RZ, 0x1, R5 ;  /* 0x00000001ff027819 */ /* 0x000fc80000011605 */
[----:B------:R-:W-:Y:S02]  /*4f10*/  LOP3.LUT R2, R0, 0x40, R2, 0xf8, !PT ;  /* 0x0000004000027812 */ /* 0x000fe400078ef802 */
[----:B------:R-:W-:Y:S02]  /*4f20*/  LOP3.LUT R0, R4, 0x1, RZ, 0xc0, !PT ;  /* 0x0000000104007812 */ /* 0x000fe400078ec0ff */
[----:B------:R-:W-:Y:S02]  /*4f30*/  LOP3.LUT R2, R2, UR11, RZ, 0xfc, !PT ;  /* 0x0000000b02027c12 */ /* 0x000fe4000f8efcff */
[----:B------:R-:W-:Y:S01]  /*4f40*/  MOV R4, 0xfffffffe ;  /* 0xfffffffe00047802 */ /* 0x000fe20000000f00 */
[----:B------:R-:W-:Y:S01]  /*4f50*/  IMAD R0, R0, -0x40, R3 ;  /* 0xffffffc000007824 */ /* 0x000fe200078e0203 */
[----:B------:R-:W-:-:S04]  /*4f60*/  SHF.R.S32.HI R3, RZ, 0x1f, R2 ;  /* 0x0000001fff037819 */ /* 0x000fc80000011402 */
[----:B------:R-:W-:Y:S01]  /*4f70*/  IADD3 R231, R231, -UR11, R0 ;  /* 0x8000000be7e77c10 */ /* 0x000fe2000fffe000 */
[----:B------:R-:W-:Y:S01]  /*4f80*/  IMAD.WIDE.U32 R12, R12, UR8, R2 ;  /* 0x000000080c0c7c25 */ /* 0x000fe2000f8e0002 */
[----:B------:R-:W-:Y:S01]  /*4f90*/  LOP3.LUT R0, R5, 0x3, RZ, 0xc0, !PT ;  /* 0x0000000305007812 */ /* 0x000fe200078ec0ff */
[----:B------:R-:W-:Y:S02]  /*4fa0*/  USEL UR11, URZ, 0x1, !UP0 ;  /* 0x000000013f0b7887 */ /* 0x000fe4000c000000 */
[----:B------:R-:W-:Y:S01]  /*4fb0*/  VIADD R13, R13, UR10 ;  /* 0x0000000a0d0d7c36 */ /* 0x000fe20008000000 */
[----:B------:R-:W-:Y:S01]  /*4fc0*/  USHF.R.U32.HI UR10, URZ, 0x2, UR5 ;  /* 0x000000023f0a7899 */ /* 0x000fe20008011605 */
[----:B------:R-:W-:Y:S01]  /*4fd0*/  IMAD R0, R0, R4, UR15 ;  /* 0x0000000f00007e24 */ /* 0x000fe2000f8e0204 */
[----:B------:R-:W-:Y:S02]  /*4fe0*/  ULOP3.LUT UR5, UR5, 0x3, URZ, 0xc0, !UPT ;  /* 0x0000000305057892 */ /* 0x000fe4000f8ec03f */
[----:B------:R-:W-:Y:S01]  /*4ff0*/  ULOP3.LUT UR10, UR10, 0x1, URZ, 0xc0, !UPT ;  /* 0x000000010a0a7892 */ /* 0x000fe2000f8ec03f */
[----:B------:R-:W-:-:S03]  /*5000*/  VIADD R0, R0, -UR13 ;  /* 0x8000000d00007c36 */ /* 0x000fc60008000000 */
[----:B------:R-:W-:-:S04]  /*5010*/  UISETP.NE.U32.AND UP3, UPT, UR10, 0x1, UPT ;  /* 0x000000010a00788c */ /* 0x000fc8000bf65070 */
[----:B------:R-:W-:-:S04]  /*5020*/  UISETP.GT.U32.AND UP3, UPT, UR7, 0x3, !UP3 ;  /* 0x000000030700788c */ /* 0x000fc8000df64070 */
[----:B------:R-:W-:-:S04]  /*5030*/  USEL UR10, URZ, 0x1, !UP3 ;  /* 0x000000013f0a7887 */ /* 0x000fc8000d800000 */
[----:B------:R-:W-:Y:S01]  /*5040*/  ULOP3.LUT UR4, UR10, UR4, UR11, 0x96, !UPT ;  /* 0x000000040a047292 */ /* 0x000fe2000f8e960b */
[----:B------:R-:W-:Y:S11]  /*5050*/  @P1 BRA `(.L_x_25) ;  /* 0x0000012800141947 */ /* 0x000ff60003800000 */
[----:B------:R-:W-:Y:S01]  /*5060*/  UIMAD.WIDE UR10, UR9, 0x100, URZ ;  /* 0x00000100090a78a5 */ /* 0x000fe2000f8e023f */
[----:B------:R-:W-:Y:S01]  /*5070*/  IMAD.SHL.U32 R4, R5, 0x2, RZ ;  /* 0x0000000205047824 */ /* 0x000fe200078e00ff */
[----:B------:R-:W-:Y:S01]  /*5080*/  FSETP.NEU.AND P3, PT, RZ, UR19, PT ;  /* 0x00000013ff007c0b */ /* 0x000fe2000bf6d000 */
[----:B------:R-:W-:Y:S01]  /*5090*/  ULDC.64 UR26, c[0x0][0x6c8] ;  /* 0x0001b200001a7ab9 */ /* 0x000fe20000000a00 */
[----:B------:R-:W-:Y:S01]  /*50a0*/  ISETP.GT.AND P1, PT, R231, RZ, PT ;  /* 0x000000ffe700720c */ /* 0x000fe20003f24270 */
[----:B------:R-:W-:Y:S01]  /*50b0*/  UIMAD UR9, UR11, UR26, URZ ;  /* 0x0000001a0b0972a4 */ /* 0x000fe2000f8e023f */
[----:B------:R-:W-:Y:S01]  /*50c0*/  IMAD.U32 R8, RZ, RZ, UR10 ;  /* 0x0000000aff087e24 */ /* 0x000fe2000f8e00ff */
[----:B------:R-:W-:Y:S01]  /*50d0*/  BSSY B0, `(.L_x_25) ;  /* 0x000127d000007945 */ /* 0x000fe20003800000 */
[----:B------:R-:W-:Y:S01]  /*50e0*/  IMAD.U32 R18, RZ, RZ, UR27 ;  /* 0x0000001bff127e24 */ /* 0x000fe2000f8e00ff */
[----:B------:R-:W-:Y:S02]  /*50f0*/  ISETP.GT.AND P2, PT, R0, RZ, P1 ;  /* 0x000000ff0000720c */ /* 0x000fe40000f44270 */
[----:B------:R-:W-:-:S05]  /*5100*/  LOP3.LUT R8, R8, 0x6, R4, 0xf8, !PT ;  /* 0x0000000608087812 */ /* 0x000fca00078ef804 */
[----:B------:R-:W-:-:S04]  /*5110*/  IMAD.WIDE.U32 R12, R8, UR26, R12 ;  /* 0x0000001a080c7c25 */ /* 0x000fc8000f8e000c */
[----:B------:R-:W-:-:S05]  /*5120*/  IMAD R18, R8, R18, UR9 ;  /* 0x0000000908127e24 */ /* 0x000fca000f8e0212 */
[----:B------:R-:W-:Y:S01]  /*5130*/  IADD3 R18, R13, R18, RZ ;  /* 0x000000120d127210 */ /* 0x000fe20007ffe0ff */
[----:B------:R-:W-:Y:S06]  /*5140*/  @!P3 BRA `(.L_x_26) ;  /* 0x000000d80088b947 */ /* 0x000fec0003800000 */
[----:B------:R-:W-:Y:S01]  /*5150*/  ULDC.64 UR14, c[0x0][0x6b8] ;  /* 0x0001ae00000e7ab9 */ /* 0x000fe20000000a00 */
[----:B------:R-:W-:Y:S01]  /*5160*/  ULDC.64 UR24, c[0x0][0x6b0] ;  /* 0x0001ac0000187ab9 */ /* 0x000fe20000000a00 */
[----:B------:R-:W-:Y:S02]  /*5170*/  UIMAD UR10, UR12, UR14, URZ ;  /* 0x0000000e0c0a72a4 */ /* 0x000fe4000f8e023f */
[----:B------:R-:W-:Y:S01]  /*5180*/  IMAD.U32 R10, RZ, RZ, UR14 ;  /* 0x0000000eff0a7e24 */ /* 0x000fe2000f8e00ff */
[----:B------:R-:W-:Y:S01]  /*5190*/  UIMAD UR11, UR11, UR24, URZ ;  /* 0x000000180b0b72a4 */ /* 0x000fe2000f8e023f */
[----:B------:R-:W3:Y:S01]  /*51a0*/  LDL.LU R19, [R1] ;  /* 0x0000000001137983 */ /* 0x000ee20000300800 */
[----:B------:R-:W-:Y:S02]  /*51b0*/  UIMAD UR10, UR8, UR15, UR10 ;  /* 0x0000000f080a72a4 */ /* 0x000fe4000f8e020a */
[----:B------:R-:W-:Y:S01]  /*51c0*/  IMAD.WIDE.U32 R6, R10, UR8, R2 ;  /* 0x000000080a067c25 */ /* 0x000fe2000f8e0002 */
[----:B------:R-:W-:Y:S01]  /*51d0*/  ULDC.64 UR22, c[0x0][0x6a8] ;  /* 0x0001aa0000167ab9 */ /* 0x000fe20000000a00 */
[----:B------:R-:W-:Y:S01]  /*51e0*/  ULDC.64 UR12, c[0x0][0x6c0] ;  /* 0x0001b000000c7ab9 */ /* 0x000fe20000000a00 */
[----:B------:R-:W-:Y:S01]  /*51f0*/  ISETP.GT.AND P4, PT, R0, 0x1, P1 ;  /* 0x000000010000780c */ /* 0x000fe20000f84270 */
[----:B------:R-:W-:Y:S01]  /*5200*/  IMAD.U32 R9, RZ, RZ, UR25 ;  /* 0x00000019ff097e24 */ /* 0x000fe2000f8e00ff */
[----:B------:R-:W4:Y:S01]  /*5210*/  LDL.LU R21, [R1+0x4] ;  /* 0x0000040001157983 */ /* 0x000f220000300800 */
[----:B------:R-:W-:-:S02]  /*5220*/  VIADD R5, R7, UR10 ;  /* 0x0000000a07057c36 */ /* 0x000fc40008000000 */
[----:B------:R-:W-:Y:S02]  /*5230*/  IMAD.MOV.U32 R4, RZ, RZ, R6 ;  /* 0x000000ffff047224 */ /* 0x000fe400078e0006 */
[C---:B------:R-:W-:Y:S02]  /*5240*/  IMAD R9, R8.reuse, R9, UR11 ;  /* 0x0000000b08097e24 */ /* 0x040fe4000f8e0209 */
[----:B------:R-:W-:-:S05]  /*5250*/  IMAD.WIDE.U32 R14, R8, UR24, R4 ;  /* 0x00000018080e7c25 */ /* 0x000fca000f8e0004 */
[----:B------:R-:W-:Y:S02]  /*5260*/  IADD3 R11, R15, R9, RZ ;  /* 0x000000090f0b7210 */ /* 0x000fe40007ffe0ff */
[----:B------:R-:W-:-:S04]  /*5270*/  LEA R16, P3, R14, UR22, 0x2 ;  /* 0x000000160e107c11 */ /* 0x000fc8000f8610ff */
[----:B------:R-:W-:-:S05]  /*5280*/  LEA.HI.X R17, R14, UR23, R11, 0x2, P3 ;  /* 0x000000170e117c11 */ /* 0x000fca00098f140b */
[----:B------:R0:W5:Y:S01]  /*5290*/  @P2 LDG.E.LTC128B R11, desc[UR16][R16.64] ;  /* 0x00000010100b2981 */ /* 0x000162000c1e1920 */
[----:B------:R-:W-:-:S04]  /*52a0*/  LEA R14, P3, R12, UR12, 0x2 ;  /* 0x0000000c0c0e7c11 */ /* 0x000fc8000f8610ff */
[----:B------:R-:W-:Y:S01]  /*52b0*/  LEA.HI.X R15, R12, UR13, R18, 0x2, P3 ;  /* 0x0000000d0c0f7c11 */ /* 0x000fe200098f1412 */
[----:B------:R-:W-:Y:S01]  /*52c0*/  ULDC.64 UR12, c[0x0][0x6b0] ;  /* 0x0001ac00000c7ab9 */ /* 0x000fe20000000a00 */
[----:B0-----:R-:W-:-:S04]  /*52d0*/  IMAD.U32 R16, RZ, RZ, UR24 ;  /* 0x00000018ff107e24 */ /* 0x001fc8000f8e00ff */
[----:B------:R-:W-:-:S04]  /*52e0*/  IMAD.WIDE.U32 R16, R8, R16, UR12 ;  /* 0x0000000c08107e25 */ /* 0x000fc8000f8e0010 */
[----:B------:R-:W-:Y:S01]  /*52f0*/  IMAD.IADD R20, R9, 0x1, R17 ;  /* 0x0000000109147824 */ /* 0x000fe200078e0211 */
[----:B------:R-:W-:-:S05]  /*5300*/  IADD3 R13, P3, R6, R16, RZ ;  /* 0x00000010060d7210 */ /* 0x000fca0007f7e0ff */
[----:B------:R-:W-:Y:S02]  /*5310*/  IMAD.X R18, R20, 0x1, R5, P3 ;  /* 0x0000000114127824 */ /* 0x000fe400018e0605 */
[----:B-----5:R-:W-:-:S04]  /*5320*/  FMUL R12, R11, UR19 ;  /* 0x000000130b0c7c20 */ /* 0x020fc80008400000 */
[----:B---3--:R-:W-:Y:S01]  /*5330*/  FFMA R19, R19, UR18, R12 ;  /* 0x0000001213137c23 */ /* 0x008fe2000800000c */
[----:B------:R-:W-:-:S04]  /*5340*/  LEA R12, P3, R13, UR22, 0x2 ;  /* 0x000000160d0c7c11 */ /* 0x000fc8000f8610ff */
[----:B------:R-:W-:Y:S01]  /*5350*/  LEA.HI.X R13, R13, UR23, R18, 0x2, P3 ;  /* 0x000000170d0d7c11 */ /* 0x000fe200098f1412 */
[----:B------:R-:W-:Y:S04]  /*5360*/  @P2 STG.E desc[UR16][R14.64], R19 ;  /* 0x000000130e002986 */ /* 0x000fe8000c101910 */
[----:B------:R0:W3:Y:S01]  /*5370*/  @P4 LDG.E.LTC128B R11, desc[UR16][R12.64] ;  /* 0x000000100c0b4981 */ /* 0x0000e2000c1e1920 */
[----:B------:R-:W-:Y:S01]  /*5380*/  USHF.L.U64.HI UR9, UR26, 0x2, UR27 ;  /* 0x000000021a097899 */ /* 0x000fe2000801021b */
[----:B------:R-:W-:Y:S01]  /*5390*/  BSSY B1, `(.L_x_27) ;  /* 0x0000015000017945 */ /* 0x000fe20003800000 */
[----:B0-----:R-:W-:-:S05]  /*53a0*/  IMAD.U32 R12, RZ, RZ, UR26 ;  /* 0x0000001aff0c7e24 */ /* 0x001fca000f8e00ff */
[----:B------:R-:W-:-:S04]  /*53b0*/  LEA R12, P2, R12, R14, 0x2 ;  /* 0x0000000e0c0c7211 */ /* 0x000fc800078410ff */
[----:B------:R-:W-:Y:S01]  /*53c0*/  IADD3.X R13, R15, UR9, RZ, P2, !PT ;  /* 0x000000090f0d7c10 */ /* 0x000fe200097fe4ff */
[----:B---3--:R-:W-:-:S04]  /*53d0*/  FMUL R18, R11, UR19 ;  /* 0x000000130b127c20 */ /* 0x008fc80008400000 */
[----:B----4-:R-:W-:-:S05]  /*53e0*/  FFMA R18, R21, UR18, R18 ;  /* 0x0000001215127c23 */ /* 0x010fca0008000012 */
[----:B------:R0:W-:Y:S02]  /*53f0*/  @P4 STG.E desc[UR16][R12.64], R18 ;  /* 0x000000120c004986 */ /* 0x0001e4000c101910 */
[----:B0-----:R-:W-:-:S05]  /*5400*/  IMAD.WIDE.U32 R18, R8, UR24, R2 ;  /* 0x0000001808127c25 */ /* 0x001fca000f8e0002 */
[----:B------:R-:W-:-:S03]  /*5410*/  IADD3 R19, R9, R19, RZ ;  /* 0x0000001309137210 */ /* 0x000fc60007ffe0ff */
[----:B------:R-:W-:-:S04]  /*5420*/  IMAD.WIDE.U32 R18, R10, UR8, R18 ;  /* 0x000000080a127c25 */ /* 0x000fc8000f8e0012 */
[----:B------:R-:W-:Y:S01]  /*5430*/  VIADD R19, R19, UR10 ;  /* 0x0000000a13137c36 */ /* 0x000fe20008000000 */
[----:B------:R-:W-:-:S04]  /*5440*/  LEA R22, P2, R18, UR22, 0x2 ;  /* 0x0000001612167c11 */ /* 0x000fc8000f8410ff */
[----:B------:R-:W-:Y:S02]  /*5450*/  LEA.HI.X R23, R18, UR23, R19, 0x2, P2 ;  /* 0x0000001712177c11 */ /* 0x000fe400090f1413 */
[----:B------:R-:W-:Y:S02]  /*5460*/  ISETP.GT.AND P2, PT, R231, 0x8, PT ;  /* 0x00000008e700780c */ /* 0x000fe40003f44270 */
[----:B------:R-:W-:Y:S01]  /*5470*/  IADD3 R18, P3, R2, R16, RZ ;  /* 0x0000001002127210 */ /* 0x000fe20007f7e0ff */
[----:B------:R0:W-:Y:S01]  /*5480*/  STL.64 [R1+0x258], R22 ;  /* 0x0002581601007387 */ /* 0x0001e20000100a00 */
[----:B------:R-:W-:-:S03]  /*5490*/  ISETP.GT.AND P4, PT, R0, RZ, P2 ;  /* 0x000000ff0000720c */ /* 0x000fc60001784270 */
[----:B------:R-:W-:Y:S02]  /*54a0*/  IMAD.X R19, R3, 0x1, R20, P3 ;  /* 0x0000000103137824 */ /* 0x000fe400018e0614 */
[----:B------:R-:W-:-:S08]  /*54b0*/  IMAD.WIDE.U32 R18, R10, UR8, R18 ;  /* 0x000000080a127c25 */ /* 0x000fd0000f8e0012 */
[----:B0-----:R-:W-:Y:S05]  /*54c0*/  @!P4 BRA `(.L_x_28) ;  /* 0x000000000004c947 */ /* 0x001fea0003800000 */
[----:B------:R0:W5:Y:S02]  /*54d0*/  LDG.E.LTC128B R11, desc[UR16][R22.64+0x20] ;  /* 0x00002010160b7981 */ /* 0x000164000c1e1920 */
.L_x_28:
[----:B------:R-:W-:Y:S05]  /*54e0*/  BSYNC B1 ;  /* 0x0000000000017941 */ /* 0x000fea0003800000 */
.L_x_27:
[----:B------:R-:W0:Y:S01]  /*54f0*/  LDL.LU R21, [R1+0x8] ;  /* 0x0000080001157983 */ /* 0x000e220000300800 */
[----:B-----5:R-:W-:Y:S01]  /*5500*/  FMUL R17, R11, UR19 ;  /* 0x000000130b117c20 */ /* 0x020fe20008400000 */
[----:B------:R-:W-:Y:S01]  /*5510*/  LEA R152, P3, R18, UR22, 0x2 ;  /* 0x0000001612987c11 */ /* 0x000fe2000f8610ff */
[----:B------:R-:W-:Y:S01]  /*5520*/  UIMAD UR9, UR25, 0x7, URZ ;  /* 0x00000007190978a4 */ /* 0x000fe2000f8e023f */
[----:B------:R-:W-:Y:S01]  /*5530*/  ISETP.GT.AND P5, PT, R0, 0x1, P2 ;  /* 0x000000010000780c */ /* 0x000fe200017a4270 */
[----:B------:R-:W-:Y:S01]  /*5540*/  BSSY B1, `(.L_x_29) ;  /* 0x000000c000017945 */ /* 0x000fe20003800000 */
[----:B0-----:R-:W-:Y:S01]  /*5550*/  FFMA R22, R21, UR18, R17 ;  /* 0x0000001215167c23 */ /* 0x001fe20008000011 */
[----:B------:R-:W-:Y:S02]  /*5560*/  VIADD R17, R19, UR10 ;  /* 0x0000000a13117c36 */ /* 0x000fe40008000000 */
[----:B------:R-:W-:Y:S01]  /*5570*/  IMAD.MOV.U32 R21, RZ, RZ, R20 ;  /* 0x000000ffff157224 */ /* 0x000fe200078e0014 */
[----:B------:R-:W-:Y:S01]  /*5580*/  MOV R20, R16 ;  /* 0x0000001000147202 */ /* 0x000fe20000000f00 */
[----:B------:R0:W-:Y:S01]  /*5590*/  @P4 STG.E desc[UR16][R14.64+0x20], R22 ;  /* 0x000020160e004986 */ /* 0x0001e2000c101910 */
[----:B------:R-:W-:Y:S01]  /*55a0*/  LEA.HI.X R153, R18, UR23, R17, 0x2, P3 ;  /* 0x0000001712997c11 */ /* 0x000fe200098f1411 */
[----:B------:R-:W-:-:S04]  /*55b0*/  IMAD.U32 R16, RZ, RZ, UR24 ;  /* 0x00000018ff107e24 */ /* 0x000fc8000f8e00ff */
[----:B------:R0:W-:Y:S01]  /*55c0*/  STL.64 [R1+0x250], R152 ;  /* 0x0002509801007387 */ /* 0x0001e20000100a00 */
[----:B------:R-:W-:Y:S01]  /*55d0*/  IMAD.WIDE.U32 R20, R16, 0x7, R20 ;  /* 0x0000000710147825 */ /* 0x000fe200078e0014 */
[----:B------:R-:W-:Y:S06]  /*55e0*/  @!P5 BRA `(.L_x_30) ;  /* 0x000000000004d947 */ /* 0x000fec0003800000 */
[----:B------:R1:W5:Y:S02]  /*55f0*/  LDG.E.LTC128B R11, desc[UR16][R152.64+0x20] ;  /* 0x00002010980b7981 */ /* 0x000364000c1e1920 */
.L_x_30:
[----:B------:R-:W-:Y:S05]  /*5600*/  BSYNC B1 ;  /* 0x0000000000017941 */ /* 0x000fea0003800000 */
.L_x_29:
[----:B------:R-:W3:Y:S01]  /*5610*/  LDL.LU R17, [R1+0xc] ;  /* 0x00000c0001117983 */ /* 0x000ee20000300800 */
[----:B-----5:R-:W-:Y:S01]  /*5620*/  FMUL R16, R11, UR19 ;  /* 0x000000130b107c20 */ /* 0x020fe20008400000 */
[----:B------:R-:W-:Y:S01]  /*5630*/  VIADD R21, R21, UR9 ;  /* 0x0000000915157c36 */ /* 0x000fe20008000000 */
[----:B------:R-:W-:Y:S01]  /*5640*/  ISETP.GT.AND P3, PT, R0, 0x8, P1 ;  /* 0x000000080000780c */ /* 0x000fe20000f64270 */
[----:B01----:R-:W4:Y:S01]  /*5650*/  LDL.LU R152, [R1+0x10] ;  /* 0x0000100001987983 */ /* 0x003f220000300800 */
[----:B------:R-:W-:-:S03]  /*5660*/  UIMAD UR28, UR27, 0x1c, URZ ;  /* 0x0000001c1b1c78a4 */ /* 0x000fc6000f8e023f */
[----:B------:R-:W2:Y:S01]  /*5670*/  LDL.LU R23, [R1+0x14] ;  /* 0x0000140001177983 */ /* 0x000ea20000300800 */
[----:B---3--:R-:W-:Y:S01]  /*5680*/  FFMA R19, R17, UR18, R16 ;  /* 0x0000001211137c23 */ /* 0x008fe20008000010 */
[----:B------:R-:W-:-:S04]  /*5690*/  IADD3 R17, P4, R6, R20, RZ ;  /* 0x0000001406117210 */ /* 0x000fc80007f9e0ff */
[----:B------:R0:W-:Y:S01]  /*56a0*/  @P5 STG.E desc[UR16][R12.64+0x20], R19 ;  /* 0x000020130c005986 */ /* 0x0001e2000c101910 */
[----:B------:R-:W-:Y:S01]  /*56b0*/  IMAD.X R18, R21, 0x1, R5, P4 ;  /* 0x0000000115127824 */ /* 0x000fe200020e0605 */
[----:B------:R-:W-:-:S04]  /*56c0*/  LEA R16, P4, R17, UR22, 0x2 ;  /* 0x0000001611107c11 */ /* 0x000fc8000f8810ff */
[----:B------:R-:W-:-:S05]  /*56d0*/  LEA.HI.X R17, R17, UR23, R18, 0x2, P4 ;  /* 0x0000001711117c11 */ /* 0x000fca000a0f1412 */
[----:B------:R1:W3:Y:S01]  /*56e0*/  @P3 LDG.E.LTC128B R11, desc[UR16][R16.64] ;  /* 0x00000010100b3981 */ /* 0x0002e2000c1e1920 */
[----:B------:R-:W-:Y:S01]  /*56f0*/  IADD3 R20, P4, R20, UR24, RZ ;  /* 0x0000001814147c10 */ /* 0x000fe2000ff9e0ff */
[----:B------:R-:W-:-:S03]  /*5700*/  IMAD.U32 R18, RZ, RZ, UR26 ;  /* 0x0000001aff127e24 */ /* 0x000fc6000f8e00ff */
[----:B------:R-:W-:Y:S01]  /*5710*/  IADD3.X R21, R21, UR25, RZ, P4, !PT ;  /* 0x0000001915157c10 */ /* 0x000fe2000a7fe4ff */
[----:B0-----:R-:W-:Y:S01]  /*5720*/  IMAD.WIDE.U32 R18, R18, 0x1c, R12 ;  /* 0x0000001c12127825 */ /* 0x001fe200078e000c */
[----:B-1----:R-:W-:-:S03]  /*5730*/  IADD3 R17, P4, R20, R6, RZ ;  /* 0x0000000614117210 */ /* 0x002fc60007f9e0ff */
[----:B------:R-:W-:Y:S01]  /*5740*/  VIADD R19, R19, UR28 ;  /* 0x0000001c13137c36 */ /* 0x000fe20008000000 */
[----:B------:R-:W-:Y:S02]  /*5750*/  IADD3.X R22, R21, R5, RZ, P4, !PT ;  /* 0x0000000515167210 */ /* 0x000fe400027fe4ff */
[----:B------:R-:W-:-:S04]  /*5760*/  LEA R16, P4, R17, UR22, 0x2 ;  /* 0x0000001611107c11 */ /* 0x000fc8000f8810ff */
[----:B------:R-:W-:Y:S02]  /*5770*/  LEA.HI.X R17, R17, UR23, R22, 0x2, P4 ;  /* 0x0000001711117c11 */ /* 0x000fe4000a0f1416 */
[----:B------:R-:W-:Y:S01]  /*5780*/  ISETP.GT.AND P4, PT, R0, 0x9, P1 ;  /* 0x000000090000780c */ /* 0x000fe20000f84270 */
[----:B---3--:R-:W-:-:S04]  /*5790*/  FMUL R22, R11, UR19 ;  /* 0x000000130b167c20 */ /* 0x008fc80008400000 */
[----:B----4-:R-:W-:-:S05]  /*57a0*/  FFMA R22, R152, UR18, R22 ;  /* 0x0000001298167c23 */ /* 0x010fca0008000016 */
[----:B------:R2:W-:Y:S04]  /*57b0*/  @P3 STG.E desc[UR16][R18.64], R22 ;  /* 0x0000001612003986 */ /* 0x0005e8000c101910 */
[----:B------:R-:W3:Y:S01]  /*57c0*/  @P4 LDG.E.LTC128B R11, desc[UR16][R16.64] ;  /* 0x00000010100b4981 */ /* 0x000ee2000c1e1920 */
[----:B------:R-:W-:Y:S01]  /*57d0*/  USHF.L.U32 UR21, UR26, 0x5, URZ ;  /* 0x000000051a157899 */ /* 0x000fe2000800063f */
[----:B------:R-:W-:Y:S01]  /*57e0*/  BSSY B1, `(.L_x_31) ;  /* 0x0000016000017945 */ /* 0x000fe20003800000 */
[----:B------:R-:W-:Y:S02]  /*57f0*/  USHF.L.U64.HI UR11, UR26, 0x5, UR27 ;  /* 0x000000051a0b7899 */ /* 0x000fe4000801021b */
[----:B------:R-:W-:-:S04]  /*5800*/  UIMAD.WIDE.U32 UR12, UR24, 0x7, UR12 ;  /* 0x00000007180c78a5 */ /* 0x000fc8000f8e000c */
[----:B------:R-:W-:-:S03]  /*5810*/  UIADD3 UR15, UR9, UR13, URZ ;  /* 0x0000000d090f7290 */ /* 0x000fc6000fffe03f */
[----:B------:R-:W-:Y:S01]  /*5820*/  UMOV UR14, UR12 ;  /* 0x0000000c000e7c82 */ /* 0x000fe20008000000 */
[----:B---3--:R-:W-:-:S04]  /*5830*/  FMUL R16, R11, UR19 ;  /* 0x000000130b107c20 */ /* 0x008fc80008400000 */
[----:B--2---:R-:W-:Y:S01]  /*5840*/  FFMA R22, R23, UR18, R16 ;  /* 0x0000001217167c23 */ /* 0x004fe20008000010 */
[----:B------:R-:W-:-:S04]  /*5850*/  IADD3 R16, P3, R12, UR21, RZ ;  /* 0x000000150c107c10 */ /* 0x000fc8000ff7e0ff */
[----:B------:R-:W-:-:S05]  /*5860*/  IADD3.X R17, R13, UR11, RZ, P3, !PT ;  /* 0x0000000b0d117c10 */ /* 0x000fca0009ffe4ff */
[----:B------:R0:W-:Y:S02]  /*5870*/  @P4 STG.E desc[UR16][R16.64], R22 ;  /* 0x0000001610004986 */ /* 0x0001e4000c101910 */
[----:B0-----:R-:W-:-:S04]  /*5880*/  IMAD.U32 R22, RZ, RZ, UR24 ;  /* 0x00000018ff167e24 */ /* 0x001fc8000f8e00ff */
[----:B------:R-:W-:-:S03]  /*5890*/  IMAD.WIDE.U32 R22, R8, R22, UR14 ;  /* 0x0000000e08167e25 */ /* 0x000fc6000f8e0016 */
[----:B------:R-:W-:-:S04]  /*58a0*/  IADD3 R22, P3, R2, R22, RZ ;  /* 0x0000001602167210 */ /* 0x000fc80007f7e0ff */
[----:B------:R-:W-:-:S03]  /*58b0*/  IADD3.X R23, R3, R9, R23, P3, !PT ;  /* 0x0000000903177210 */ /* 0x000fc60001ffe417 */
[----:B------:R-:W-:-:S04]  /*58c0*/  IMAD.WIDE.U32 R22, R10, UR8, R22 ;  /* 0x000000080a167c25 */ /* 0x000fc8000f8e0016 */
[----:B------:R-:W-:Y:S01]  /*58d0*/  VIADD R23, R23, UR10 ;  /* 0x0000000a17177c36 */ /* 0x000fe20008000000 */
[----:B------:R-:W-:-:S04]  /*58e0*/  LEA R152, P3, R22, UR22, 0x2 ;  /* 0x0000001616987c11 */ /* 0x000fc8000f8610ff */
[----:B------:R-:W-:Y:S02]  /*58f0*/  LEA.HI.X R153, R22, UR23, R23, 0x2, P3 ;  /* 0x0000001716997c11 */ /* 0x000fe400098f1417 */
[----:B------:R-:W-:-:S03]  /*5900*/  ISETP.GT.AND P3, PT, R0, 0x8, P2 ;  /* 0x000000080000780c */ /* 0x000fc60001764270 */
[----:B------:R0:W-:Y:S10]  /*5910*/  STL.64 [R1+0x248], R152 ;  /* 0x0002489801007387 */ /* 0x0001f40000100a00 */
[----:B------:R-:W-:Y:S05]  /*5920*/  @!P3 BRA `(.L_x_32) ;  /* 0x000000000004b947 */ /* 0x000fea0003800000 */
[----:B------:R1:W5:Y:S02]  /*5930*/  LDG.E.LTC128B R11, desc[UR16][R152.64+0x20] ;  /* 0x00002010980b7981 */ /* 0x000364000c1e1920 */
.L_x_32:
[----:B------:R-:W-:Y:S05]  /*5940*/  BSYNC B1 ;  /* 0x0000000000017941 */ /* 0x000fea0003800000 */
.L_x_31:
[----:B------:R-:W2:Y:S01]  /*5950*/  LDL.LU R23, [R1+0x18] ;  /* 0x0000180001177983 */ /* 0x000ea20000300800 */
[----:B-----5:R-:W-:Y:S01]  /*5960*/  FMUL R22, R11, UR19 ;  /* 0x000000130b167c20 */ /* 0x020fe20008400000 */
[----:B------:R-:W-:Y:S01]  /*5970*/  UIADD3 UR12, UP0, UR12, UR24, URZ ;  /* 0x000000180c0c7290 */ /* 0x000fe2000ff1e03f */
[----:B------:R-:W-:Y:S01]  /*5980*/  ISETP.GT.AND P5, PT, R0, 0x9, P2 ;  /* 0x000000090000780c */ /* 0x000fe200017a4270 */
[----:B------:R-:W-:Y:S02]  /*5990*/  BSSY B1, `(.L_x_33) ;  /* 0x0000011000017945 */ /* 0x000fe40003800000 */
[----:B------:R-:W-:Y:S01]  /*59a0*/  UIADD3.X UR13, UR15, UR25, URZ, UP0, !UPT ;  /* 0x000000190f0d7290 */ /* 0x000fe200087fe43f */
[----:B--2---:R-:W-:-:S05]  /*59b0*/  FFMA R22, R23, UR18, R22 ;  /* 0x0000001217167c23 */ /* 0x004fca0008000016 */
[----:B------:R2:W-:Y:S02]  /*59c0*/  @P3 STG.E desc[UR16][R18.64+0x20], R22 ;  /* 0x0000201612003986 */ /* 0x0005e4000c101910 */
[----:B--2---:R-:W-:-:S04]  /*59d0*/  IMAD.U32 R18, RZ, RZ, UR24 ;  /* 0x00000018ff127e24 */ /* 0x004fc8000f8e00ff */
[----:B------:R-:W-:-:S03]  /*59e0*/  IMAD.WIDE.U32 R18, R8, R18, UR12 ;  /* 0x0000000c08127e25 */ /* 0x000fc6000f8e0012 */
[----:B------:R-:W-:-:S04]  /*59f0*/  IADD3 R18, P3, R2, R18, RZ ;  /* 0x0000001202127210 */ /* 0x000fc80007f7e0ff */
[----:B------:R-:W-:-:S03]  /*5a00*/  IADD3.X R19, R3, R9, R19, P3, !PT ;  /* 0x0000000903137210 */ /* 0x000fc60001ffe413 */
[----:B------:R-:W-:-:S05]  /*5a10*/  IMAD.WIDE.U32 R18, R10, UR8, R18 ;  /* 0x000000080a127c25 */ /* 0x000fca000f8e0012 */
[----:B------:R-:W-:Y:S02]  /*5a20*/  IADD3 R19, R19, UR10, RZ ;  /* 0x0000000a13137c10 */ /* 0x000fe4000fffe0ff */
[----:B01----:R-:W-:-:S04]  /*5a30*/  LEA R152, P3, R18, UR22, 0x2 ;  /* 0x0000001612987c11 */ /* 0x003fc8000f8610ff */
[----:B------:R-:W-:Y:S01]  /*5a40*/  LEA.HI.X R153, R18, UR23, R19, 0x2, P3 ;  /* 0x0000001712997c11 */ /* 0x000fe200098f1413 */
[----:B------:R-:W-:-:S04]  /*5a50*/  IMAD.U32 R18, RZ, RZ, UR24 ;  /* 0x00000018ff127e24 */ /* 0x000fc8000f8e00ff */
[----:B------:R0:W-:Y:S01]  /*5a60*/  STL.64 [R1+0x240], R152 ;  /* 0x0002409801007387 */ /* 0x0001e20000100a00 */
[----:B------:R-:W-:Y:S01]  /*5a70*/  IMAD.WIDE.U32 R20, R18, 0x7, R20 ;  /* 0x0000000712147825 */ /* 0x000fe200078e0014 */
[----:B------:R-:W-:Y:S06]  /*5a80*/  @!P5 BRA `(.L_x_34) ;  /* 0x000000000004d947 */ /* 0x000fec0003800000 */
[----:B------:R1:W5:Y:S02]  /*5a90*/  LDG.E.LTC128B R11, desc[UR16][R152.64+0x20] ;  /* 0x00002010980b7981 */ /* 0x000364000c1e1920 */
.L_x_34:
[----:B------:R-:W-:Y:S05]  /*5aa0*/  BSYNC B1 ;  /* 0x0000000000017941 */ /* 0x000fea0003800000 */
.L_x_33:
[----:B------:R-:W2:Y:S01]  /*5ab0*/  LDL.LU R19, [R1+0x1c] ;  /* 0x00001c0001137983 */ /* 0x000ea20000300800 */
[----:B-----5:R-:W-:Y:S01]  /*5ac0*/  FMUL R18, R11, UR19 ;  /* 0x000000130b127c20 */ /* 0x020fe20008400000 */
[----:B------:R-:W-:Y:S01]  /*5ad0*/  VIADD R21, R21, UR9 ;  /* 0x0000000915157c36 */ /* 0x000fe20008000000 */
[----:B------:R-:W-:Y:S01]  /*5ae0*/  ISETP.GT.AND P3, PT, R0, 0x10, P1 ;  /* 0x000000100000780c */ /* 0x000fe20000f64270 */
[----:B01----:R-:W3:Y:S01]  /*5af0*/  LDL.LU R152, [R1+0x20] ;  /* 0x0000200001987983 */ /* 0x003ee20000300800 */
[----:B--2---:R-:W-:Y:S01]  /*5b00*/  FFMA R23, R19, UR18, R18 ;  /* 0x0000001213177c23 */ /* 0x004fe20008000012 */
[----:B------:R-:W-:-:S04]  /*5b10*/  IADD3 R19, P4, R6, R20, RZ ;  /* 0x0000001406137210 */ /* 0x000fc80007f9e0ff */
[----:B------:R0:W-:Y:S01]  /*5b20*/  @P5 STG.E desc[UR16][R16.64+0x20], R23 ;  /* 0x0000201710005986 */ /* 0x0001e2000c101910 */
[----:B------:R-:W-:Y:S01]  /*5b30*/  IMAD.X R22, R21, 0x1, R5, P4 ;  /* 0x0000000115167824 */ /* 0x000fe200020e0605 */
[----:B------:R-:W-:-:S04]  /*5b40*/  LEA R18, P4, R19, UR22, 0x2 ;  /* 0x0000001613127c11 */ /* 0x000fc8000f8810ff */
[----:B------:R-:W-:-:S05]  /*5b50*/  LEA.HI.X R19, R19, UR23, R22, 0x2, P4 ;  /* 0x0000001713137c11 */ /* 0x000fca000a0f1416 */
[----:B------:R1:W2:Y:S01]  /*5b60*/  @P3 LDG.E.LTC128B R11, desc[UR16][R18.64] ;  /* 0x00000010120b3981 */ /* 0x0002a2000c1e1920 */
[----:B------:R-:W-:Y:S01]  /*5b70*/  IADD3 R20, P4, R20, UR24, RZ ;  /* 0x0000001814147c10 */ /* 0x000fe2000ff9e0ff */
[----:B------:R-:W-:Y:S03]  /*5b80*/  BSSY B1, `(.L_x_35) ;  /* 0x000000f000017945 */ /* 0x000fe60003800000 */
[----:B------:R-:W-:Y:S02]  /*5b90*/  IADD3.X R21, R21, UR25, RZ, P4, !PT ;  /* 0x0000001915157c10 */ /* 0x000fe4000a7fe4ff */
[----:B0-----:R-:W-:Y:S01]  /*5ba0*/  IADD3 R23, P4, R20, R6, RZ ;  /* 0x0000000614177210 */ /* 0x001fe20007f9e0ff */
[----:B-1----:R-:W-:-:S04]  /*5bb0*/  IMAD.U32 R18, RZ, RZ, UR26 ;  /* 0x0000001aff127e24 */ /* 0x002fc8000f8e00ff */
[----:B------:R-:W-:-:S05]  /*5bc0*/  IMAD.WIDE.U32 R18, R18, 0x1c, R16 ;  /* 0x0000001c12127825 */ /* 0x000fca00078e0010 */
[----:B------:R-:W-:Y:S01]  /*5bd0*/  IADD3 R19, R19, UR28, RZ ;  /* 0x0000001c13137c10 */ /* 0x000fe2000fffe0ff */
[----:B--2---:R-:W-:-:S04]  /*5be0*/  FMUL R22, R11, UR19 ;  /* 0x000000130b167c20 */ /* 0x004fc80008400000 */
[----:B---3--:R-:W-:Y:S01]  /*5bf0*/  FFMA R22, R152, UR18, R22 ;  /* 0x0000001298167c23 */ /* 0x008fe20008000016 */
[----:B------:R-:W-:-:S04]  /*5c00*/  IMAD.X R152, R21, 0x1, R5, P4 ;  /* 0x0000000115987824 */ /* 0x000fc800020e0605 */
[----:B------:R0:W-:Y:S01]  /*5c10*/  @P3 STG.E desc[UR16][R18.64], R22 ;  /* 0x0000001612003986 */ /* 0x0001e2000c101910 */
[----:B------:R-:W-:Y:S02]  /*5c20*/  ISETP.GT.AND P3, PT, R0, 0x11, P1 ;  /* 0x000000110000780c */ /* 0x000fe40000f64270 */
[----:B0-----:R-:W-:-:S04]  /*5c30*/  LEA R22, P4, R23, UR22, 0x2 ;  /* 0x0000001617167c11 */ /* 0x001fc8000f8810ff */
[----:B------:R-:W-:-:S07]  /*5c40*/  LEA.HI.X R23, R23, UR23, R152, 0x2, P4 ;  /* 0x0000001717177c11 */ /* 0x000fce000a0f1498 */
[----:B------:R-:W-:Y:S05]  /*5c50*/  @!P3 BRA `(.L_x_36) ;  /* 0x000000000004b947 */ /* 0x000fea0003800000 */
[----:B------:R0:W5:Y:S02]  /*5c60*/  LDG.E.LTC128B R11, desc[UR16][R22.64] ;  /* 0x00000010160b7981 */ /* 0x000164000c1e1920 */
.L_x_36:
[----:B------:R-:W-:Y:S05]  /*5c70*/  BSYNC B1 ;  /* 0x0000000000017941 */ /* 0x000fea0003800000 */
.L_x_35:
[----:B0-----:R-:W2:Y:S01]  /*5c80*/  LDL.LU R23, [R1+0x24] ;  /* 0x0000240001177983 */ /* 0x001ea20000300800 */
[----:B------:R-:W-:Y:S01]  /*5c90*/  IADD3 R16, P4, R16, UR21, RZ ;  /* 0x0000001510107c10 */ /* 0x000fe2000ff9e0ff */
[----:B-----5:R-:W-:Y:S01]  /*5ca0*/  FMUL R22, R11, UR19 ;  /* 0x000000130b167c20 */ /* 0x020fe20008400000 */
[----:B------:R-:W-:Y:S01]  /*5cb0*/  UIMAD.WIDE.U32 UR14, UR24, 0x7, UR14 ;  /* 0x00000007180e78a5 */ /* 0x000fe2000f8e000e */
[----:B------:R-:W-:Y:S01]  /*5cc0*/  BSSY B1, `(.L_x_37) ;  /* 0x0000012000017945 */ /* 0x000fe20003800000 */
[----:B------:R-:W-:Y:S02]  /*5cd0*/  IADD3.X R17, R17, UR11, RZ, P4, !PT ;  /* 0x0000000b11117c10 */ /* 0x000fe4000a7fe4ff */
[----:B------:R-:W-:-:S04]  /*5ce0*/  UIADD3 UR14, UP0, UR14, UR24, URZ ;  /* 0x000000180e0e7290 */ /* 0x000fc8000ff1e03f */
[----:B------:R-:W-:Y:S01]  /*5cf0*/  UIADD3.X UR15, UR25, UR9, UR15, UP0, !UPT ;  /* 0x00000009190f7290 */ /* 0x000fe200087fe40f */
[----:B--2---:R-:W-:-:S05]  /*5d00*/  FFMA R22, R23, UR18, R22 ;  /* 0x0000001217167c23 */ /* 0x004fca0008000016 */
        /* <DEDUP_REMOVED lines=13> */
.L_x_38:
[----:B------:R-:W-:Y:S05]  /*5de0*/  BSYNC B1 ;  /* 0x0000000000017941 */ /* 0x000fea0003800000 */
.L_x_37:
[----:B------:R-:W2:Y:S01]  /*5df0*/  LDL.LU R23, [R1+0x28] ;  /* 0x0000280001177983 */ /* 0x000ea20000300800 */
[----:B-----5:R-:W-:Y:S01]  /*5e00*/  FMUL R22, R11, UR19 ;  /* 0x000000130b167c20 */ /* 0x020fe20008400000 */
[----:B------:R-:W-:Y:S01]  /*5e10*/  UIMAD.WIDE.U32 UR12, UR24, 0x7, UR12 ;  /* 0x00000007180c78a5 */ /* 0x000fe2000f8e000c */
[----:B------:R-:W-:Y:S01]  /*5e20*/  ISETP.GT.AND P5, PT, R0, 0x11, P2 ;  /* 0x000000110000780c */ /* 0x000fe200017a4270 */
[----:B------:R-:W-:Y:S02]  /*5e30*/  BSSY B1, `(.L_x_39) ;  /* 0x0000012000017945 */ /* 0x000fe40003800000 */
[----:B------:R-:W-:-:S04]  /*5e40*/  UIADD3 UR12, UP0, UR12, UR24, URZ ;  /* 0x000000180c0c7290 */ /* 0x000fc8000ff1e03f */
[----:B------:R-:W-:Y:S01]  /*5e50*/  UIADD3.X UR13, UR25, UR9, UR13, UP0, !UPT ;  /* 0x00000009190d7290 */ /* 0x000fe200087fe40d */
        /* <DEDUP_REMOVED lines=15> */
.L_x_40:
[----:B------:R-:W-:Y:S05]  /*5f50*/  BSYNC B1 ;  /* 0x0000000000017941 */ /* 0x000fea0003800000 */
.L_x_39:
        /* <DEDUP_REMOVED lines=28> */
.L_x_42:
[----:B------:R-:W-:Y:S05]  /*6120*/  BSYNC B1 ;  /* 0x0000000000017941 */ /* 0x000fea0003800000 */
.L_x_41:
        /* <DEDUP_REMOVED lines=22> */
.L_x_44:
[----:B------:R-:W-:Y:S05]  /*6290*/  BSYNC B1 ;  /* 0x0000000000017941 */ /* 0x000fea0003800000 */
.L_x_43:
        /* <DEDUP_REMOVED lines=22> */
.L_x_46:
[----:B------:R-:W-:Y:S05]  /*6400*/  BSYNC B1 ;  /* 0x0000000000017941 */ /* 0x000fea0003800000 */
.L_x_45:
        /* <DEDUP_REMOVED lines=28> */
.L_x_48:
[----:B------:R-:W-:Y:S05]  /*65d0*/  BSYNC B1 ;  /* 0x0000000000017941 */ /* 0x000fea0003800000 */
.L_x_47:
        /* <DEDUP_REMOVED lines=22> */
.L_x_50:
[----:B------:R-:W-:Y:S05]  /*6740*/  BSYNC B1 ;  /* 0x0000000000017941 */ /* 0x000fea0003800000 */
.L_x_49:
        /* <DEDUP_REMOVED lines=22> */
.L_x_52:
[----:B------:R-:W-:Y:S05]  /*68b0*/  BSYNC B1 ;  /* 0x0000000000017941 */ /* 0x000fea0003800000 */
.L_x_51:
        /* <DEDUP_REMOVED lines=28> */
.L_x_54:
[----:B------:R-:W-:Y:S05]  /*6a80*/  BSYNC B1 ;  /* 0x0000000000017941 */ /* 0x000fea0003800000 */
.L_x_53:
        /* <DEDUP_REMOVED lines=22> */
.L_x_56:
[----:B------:R-:W-:Y:S05]  /*6bf0*/  BSYNC B1 ;  /* 0x0000000000017941 */ /* 0x000fea0003800000 */
.L_x_55:
        /* <DEDUP_REMOVED lines=22> */
.L_x_58:
[----:B------:R-:W-:Y:S05]  /*6d60*/  BSYNC B1 ;  /* 0x0000000000017941 */ /* 0x000fea0003800000 */
.L_x_57:
        /* <DEDUP_REMOVED lines=28> */
.L_x_60:
[----:B------:R-:W-:Y:S05]  /*6f30*/  BSYNC B1 ;  /* 0x0000000000017941 */ /* 0x000fea0003800000 */
.L_x_59:
        /* <DEDUP_REMOVED lines=22> */
.L_x_62:
[----:B------:R-:W-:Y:S05]  /*70a0*/  BSYNC B1 ;  /* 0x0000000000017941 */ /* 0x000fea0003800000 */
.L_x_61:
        /* <DEDUP_REMOVED lines=22> */
.L_x_64:
[----:B------:R-:W-:Y:S05]  /*7210*/  BSYNC B1 ;  /* 0x0000000000017941 */ /* 0x000fea0003800000 */
.L_x_63:
        /* <DEDUP_REMOVED lines=28> */
.L_x_66:
[----:B------:R-:W-:Y:S05]  /*73e0*/  BSYNC B1 ;  /* 0x0000000000017941 */ /* 0x000fea0003800000 */
.L_x_65:
        /* <DEDUP_REMOVED lines=22> */
.L_x_68:
[----:B------:R-:W-:Y:S05]  /*7550*/  BSYNC B1 ;  /* 0x0000000000017941 */ /* 0x000fea0003800000 */
.L_x_67:
        /* <DEDUP_REMOVED lines=22> */
.L_x_70:
[----:B------:R-:W-:Y:S05]  /*76c0*/  BSYNC B1 ;  /* 0x0000000000017941 */ /* 0x000fea0003800000 */
.L_x_69:
        /* <DEDUP_REMOVED lines=28> */
.L_x_72:
[----:B------:R-:W-:Y:S05]  /*7890*/  BSYNC B1 ;  /* 0x0000000000017941 */ /* 0x000fea0003800000 */
.L_x_71:
        /* <DEDUP_REMOVED lines=22> */
.L_x_74:
[----:B------:R-:W-:Y:S05]  /*7a00*/  BSYNC B1 ;  /* 0x0000000000017941 */ /* 0x000fea0003800000 */
.L_x_73:
        /* <DEDUP_REMOVED lines=22> */
.L_x_76:
[----:B------:R-:W-:Y:S05]  /*7b70*/  BSYNC B1 ;  /* 0x0000000000017941 */ /* 0x000fea0003800000 */
.L_x_75:
        /* <DEDUP_REMOVED lines=28> */
.L_x_78:
[----:B------:R-:W-:Y:S05]  /*7d40*/  BSYNC B1 ;  /* 0x0000000000017941 */ /* 0x000fea0003800000 */
.L_x_77:
        /* <DEDUP_REMOVED lines=19> */
[----:B------:R0:W-:Y:S10]  /*7e80*/  STL.64 [R1], R152 ;  /* 0x0000009801007387 */ /* 0x0001f40000100a00 */
[----:B------:R-:W-:Y:S05]  /*7e90*/  @!P3 BRA `(.L_x_80) ;  /* 0x000000000004b947 */ /* 0x000fea0003800000 */
[----:B------:R1:W5:Y:S02]  /*7ea0*/  LDG.E.LTC128B R11, desc[UR16][R152.64+0x20] ;  /* 0x00002010980b7981 */ /* 0x000364000c1e1920 */
.L_x_80:
[----:B------:R-:W-:Y:S05]  /*7eb0*/  BSYNC B1 ;  /* 0x0000000000017941 */ /* 0x000fea0003800000 */
.L_x_79:
        /* <DEDUP_REMOVED lines=15> */
[----:B------:R-:W-:-:S04]  /*7fb0*/  LEA R236, P3, R18, UR22, 0x2 ;  /* 0x0000001612ec7c11 */ /* 0x000fc8000f8610ff */
[----:B------:R-:W-:Y:S01]  /*7fc0*/  LEA.HI.X R237, R18, UR23, R19, 0x2, P3 ;  /* 0x0000001712ed7c11 */ /* 0x000fe200098f1413 */
[----:B------:R-:W-:-:S04]  /*7fd0*/  IMAD.U32 R18, RZ, RZ, UR24 ;  /* 0x00000018ff127e24 */ /* 0x000fc8000f8e00ff */
[----:B------:R-:W-:Y:S01]  /*7fe0*/  IMAD.WIDE.U32 R20, R18, 0x7, R20 ;  /* 0x0000000712147825 */ /* 0x000fe200078e0014 */
[----:B------:R-:W-:Y:S06]  /*7ff0*/  @!P5 BRA `(.L_x_82) ;  /* 0x000000000004d947 */ /* 0x000fec0003800000 */
[----:B------:R2:W5:Y:S02]  /*8000*/  LDG.E.LTC128B R11, desc[UR16][R236.64+0x20] ;  /* 0x00002010ec0b7981 */ /* 0x000564000c1e1920 */
.L_x_82:
[----:B------:R-:W-:Y:S05]  /*8010*/  BSYNC B1 ;  /* 0x0000000000017941 */ /* 0x000fea0003800000 */
.L_x_81:
[----:B------:R-:W3:Y:S01]  /*8020*/  LDL.LU R19, [R1+0x9c] ;  /* 0x00009c0001137983 */ /* 0x000ee20000300800 */
[----:B-----5:R-:W-:Y:S01]  /*8030*/  FMUL R18, R11, UR19 ;  /* 0x000000130b127c20 */ /* 0x020fe20008400000 */
[----:B------:R-:W-:Y:S01]  /*8040*/  VIADD R21, R21, UR9 ;  /* 0x0000000915157c36 */ /* 0x000fe20008000000 */
[----:B------:R-:W-:Y:S01]  /*8050*/  ISETP.GT.AND P3, PT, R0, 0x50, P1 ;  /* 0x000000500000780c */ /* 0x000fe20000f64270 */
[----:B01----:R-:W4:Y:S01]  /*8060*/  LDL.LU R152, [R1+0xa0] ;  /* 0x0000a00001987983 */ /* 0x003f220000300800 */
        /* <DEDUP_REMOVED lines=8> */
[----:B------:R-:W-:Y:S03]  /*80f0*/  BSSY B1, `(.L_x_83) ;  /* 0x000000f000017945 */ /* 0x000fe60003800000 */
[----:B------:R-:W-:Y:S02]  /*8100*/  IADD3.X R21, R21, UR25, RZ, P4, !PT ;  /* 0x0000001915157c10 */ /* 0x000fe4000a7fe4ff */
[----:B0-----:R-:W-:Y:S01]  /*8110*/  IADD3 R23, P4, R20, R6, RZ ;  /* 0x0000000614177210 */ /* 0x001fe20007f9e0ff */
[----:B-1----:R-:W-:-:S04]  /*8120*/  IMAD.U32 R18, RZ, RZ, UR26 ;  /* 0x0000001aff127e24 */ /* 0x002fc8000f8e00ff */
[----:B------:R-:W-:-:S05]  /*8130*/  IMAD.WIDE.U32 R18, R18, 0x1c, R16 ;  /* 0x0000001c12127825 */ /* 0x000fca00078e0010 */
[----:B------:R-:W-:Y:S01]  /*8140*/  IADD3 R19, R19, UR28, RZ ;  /* 0x0000001c13137c10 */ /* 0x000fe2000fffe0ff */
[----:B---3--:R-:W-:-:S04]  /*8150*/  FMUL R22, R11, UR19 ;  /* 0x000000130b167c20 */ /* 0x008fc80008400000 */
[----:B----4-:R-:W-:Y:S01]  /*8160*/  FFMA R22, R152, UR18, R22 ;  /* 0x0000001298167c23 */ /* 0x010fe20008000016 */
[----:B------:R-:W-:-:S04]  /*8170*/  IMAD.X R152, R21, 0x1, R5, P4 ;  /* 0x0000000115987824 */ /* 0x000fc800020e0605 */
[----:B------:R0:W-:Y:S01]  /*8180*/  @P3 STG.E desc[UR16][R18.64], R22 ;  /* 0x0000001612003986 */ /* 0x0001e2000c101910 */
[----:B------:R-:W-:Y:S02]  /*8190*/  ISETP.GT.AND P3, PT, R0, 0x51, P1 ;  /* 0x000000510000780c */ /* 0x000fe40000f64270 */
[----:B0-----:R-:W-:-:S04]  /*81a0*/  LEA R22, P4, R23, UR22, 0x2 ;  /* 0x0000001617167c11 */ /* 0x001fc8000f8810ff */
[----:B------:R-:W-:-:S07]  /*81b0*/  LEA.HI.X R23, R23, UR23, R152, 0x2, P4 ;  /* 0x0000001717177c11 */ /* 0x000fce000a0f1498 */
[----:B------:R-:W-:Y:S05]  /*81c0*/  @!P3 BRA `(.L_x_84) ;  /* 0x000000000004b947 */ /* 0x000fea0003800000 */
[----:B------:R0:W5:Y:S02]  /*81d0*/  LDG.E.LTC128B R11, desc[UR16][R22.64] ;  /* 0x00000010160b7981 */ /* 0x000164000c1e1920 */
.L_x_84:
[----:B------:R-:W-:Y:S05]  /*81e0*/  BSYNC B1 ;  /* 0x0000000000017941 */ /* 0x000fea0003800000 */
.L_x_83:
[----:B0-----:R-:W3:Y:S01]  /*81f0*/  LDL.LU R23, [R1+0xa4] ;  /* 0x0000a40001177983 */ /* 0x001ee20000300800 */
[----:B------:R-:W-:Y:S01]  /*8200*/  IADD3 R16, P4, R16, UR21, RZ ;  /* 0x0000001510107c10 */ /* 0x000fe2000ff9e0ff */
[----:B-----5:R-:W-:Y:S01]  /*8210*/  FMUL R22, R11, UR19 ;  /* 0x000000130b167c20 */ /* 0x020fe20008400000 */
[----:B------:R-:W-:Y:S01]  /*8220*/  UIMAD.WIDE.U32 UR14, UR24, 0x7, UR14 ;  /* 0x00000007180e78a5 */ /* 0x000fe2000f8e000e */
[----:B------:R-:W-:Y:S01]  /*8230*/  BSSY B1, `(.L_x_85) ;  /* 0x0000011000017945 */ /* 0x000fe20003800000 */
[----:B------:R-:W-:Y:S02]  /*8240*/  IADD3.X R17, R17, UR11, RZ, P4, !PT ;  /* 0x0000000b11117c10 */ /* 0x000fe4000a7fe4ff */
[----:B------:R-:W-:-:S04]  /*8250*/  UIADD3 UR14, UP0, UR14, UR24, URZ ;  /* 0x000000180e0e7290 */ /* 0x000fc8000ff1e03f */
[----:B------:R-:W-:Y:S01]  /*8260*/  UIADD3.X UR15, UR25, UR9, UR15, UP0, !UPT ;  /* 0x00000009190f7290 */ /* 0x000fe200087fe40f */
[----:B---3--:R-:W-:-:S05]  /*8270*/  FFMA R22, R23, UR18, R22 ;  /* 0x0000001217167c23 */ /* 0x008fca0008000016 */
        /* <DEDUP_REMOVED lines=9> */
[----:B------:R-:W-:-:S13]  /*8310*/  ISETP.GT.AND P3, PT, R0, 0x50, P2 ;  /* 0x000000500000780c */ /* 0x000fda0001764270 */
[----:B------:R-:W-:Y:S05]  /*8320*/  @!P3 BRA `(.L_x_86) ;  /* 0x000000000004b947 */ /* 0x000fea0003800000 */
[----:B------:R0:W5:Y:S02]  /*8330*/  LDG.E.LTC128B R11, desc[UR16][R234.64+0x20] ;  /* 0x00002010ea0b7981 */ /* 0x000164000c1e1920 */
.L_x_86:
[----:B------:R-:W-:Y:S05]  /*8340*/  BSYNC B1 ;  /* 0x0000000000017941 */ /* 0x000fea0003800000 */
.L_x_85:
[----:B------:R-:W3:Y:S01]  /*8350*/  LDL.LU R23, [R1+0xa8] ;  /* 0x0000a80001177983 */ /* 0x000ee20000300800 */
[----:B-----5:R-:W-:Y:S01]  /*8360*/  FMUL R22, R11, UR19 ;  /* 0x000000130b167c20 */ /* 0x020fe20008400000 */
[----:B------:R-:W-:Y:S01]  /*8370*/  UIMAD.WIDE.U32 UR12, UR24, 0x7, UR12 ;  /* 0x00000007180c78a5 */ /* 0x000fe2000f8e000c */
[----:B------:R-:W-:Y:S01]  /*8380*/  ISETP.GT.AND P5, PT, R0, 0x51, P2 ;  /* 0x000000510000780c */ /* 0x000fe200017a4270 */
[----:B------:R-:W-:Y:S02]  /*8390*/  BSSY B1, `(.L_x_87) ;  /* 0x0000011000017945 */ /* 0x000fe40003800000 */
[----:B------:R-:W-:-:S04]  /*83a0*/  UIADD3 UR12, UP0, UR12, UR24, URZ ;  /* 0x000000180c0c7290 */ /* 0x000fc8000ff1e03f */
[----:B------:R-:W-:Y:S01]  /*83b0*/  UIADD3.X UR13, UR25, UR9, UR13, UP0, !UPT ;  /* 0x00000009190d7290 */ /* 0x000fe200087fe40d */
[----:B---3--:R-:W-:-:S05]  /*83c0*/  FFMA R22, R23, UR18, R22 ;  /* 0x0000001217167c23 */ /* 0x008fca0008000016 */
[----:B------:R1:W-:Y:S02]  /*83d0*/  @P3 STG.E desc[UR16][R18.64+0x20], R22 ;  /* 0x0000201612003986 */ /* 0x0003e4000c101910 */
[----:B-1----:R-:W-:-:S04]  /*83e0*/  IMAD.U32 R18, RZ, RZ, UR24 ;  /* 0x00000018ff127e24 */ /* 0x002fc8000f8e00ff */
        /* <DEDUP_REMOVED lines=11> */
.L_x_88:
[----:B------:R-:W-:Y:S05]  /*84a0*/  BSYNC B1 ;  /* 0x0000000000017941 */ /* 0x000fea0003800000 */
.L_x_87:
[----:B------:R-:W3:Y:S01]  /*84b0*/  LDL.LU R18, [R1+0xac] ;  /* 0x0000ac0001127983 */ /* 0x000ee20000300800 */
[----:B------:R-:W-:Y:S01]  /*84c0*/  IADD3 R19, P4, R6, R20, RZ ;  /* 0x0000001406137210 */ /* 0x000fe20007f9e0ff */
[----:B-----5:R-:W-:Y:S01]  /*84d0*/  FMUL R23, R11, UR19 ;  /* 0x000000130b177c20 */ /* 0x020fe20008400000 */
[----:B------:R-:W-:Y:S01]  /*84e0*/  VIADD R21, R21, UR9 ;  /* 0x0000000915157c36 */ /* 0x000fe20008000000 */
[----:B------:R-:W-:Y:S01]  /*84f0*/  ISETP.GT.AND P3, PT, R0, 0x58, P1 ;  /* 0x000000580000780c */ /* 0x000fe20000f64270 */
[----:B------:R-:W4:Y:S02]  /*8500*/  LDL.LU R152, [R1+0xb0] ;  /* 0x0000b00001987983 */ /* 0x000f240000300800 */
[----:B------:R-:W-:Y:S02]  /*8510*/  IMAD.X R22, R21, 0x1, R5, P4 ;  /* 0x0000000115167824 */ /* 0x000fe400020e0605 */
[----:B---3--:R-:W-:Y:S01]  /*8520*/  FFMA R23, R18, UR18, R23 ;  /* 0x0000001212177c23 */ /* 0x008fe20008000017 */
[----:B------:R-:W-:-:S04]  /*8530*/  LEA R18, P4, R19, UR22, 0x2 ;  /* 0x0000001613127c11 */ /* 0x000fc8000f8810ff */
[----:B------:R-:W-:Y:S01]  /*8540*/  LEA.HI.X R19, R19, UR23, R22, 0x2, P4 ;  /* 0x0000001713137c11 */ /* 0x000fe2000a0f1416 */
[----:B------:R3:W-:Y:S04]  /*8550*/  @P5 STG.E desc[UR16][R16.64+0x20], R23 ;  /* 0x0000201710005986 */ /* 0x0007e8000c101910 */
[----:B------:R0:W2:Y:S01]  /*8560*/  @P3 LDG.E.LTC128B R11, desc[UR16][R18.64] ;  /* 0x00000010120b3981 */ /* 0x0000a2000c1e1920 */
[----:B------:R-:W-:Y:S01]  /*8570*/  IADD3 R20, P4, R20, UR24, RZ ;  /* 0x0000001814147c10 */ /* 0x000fe2000ff9e0ff */
[----:B------:R-:W-:Y:S03]  /*8580*/  BSSY B1, `(.L_x_89) ;  /* 0x000000f000017945 */ /* 0x000fe60003800000 */
[----:B------:R-:W-:-:S02]  /*8590*/  IADD3.X R21, R21, UR25, RZ, P4, !PT ;  /* 0x0000001915157c10 */ /* 0x000fc4000a7fe4ff */
[----:B---3--:R-:W-:Y:S01]  /*85a0*/  IADD3 R23, P4, R20, R6, RZ ;  /* 0x0000000614177210 */ /* 0x008fe20007f9e0ff */
[----:B0-----:R-:W-:-:S04]  /*85b0*/  IMAD.U32 R18, RZ, RZ, UR26 ;  /* 0x0000001aff127e24 */ /* 0x001fc8000f8e00ff */
[----:B------:R-:W-:-:S05]  /*85c0*/  IMAD.WIDE.U32 R18, R18, 0x1c, R16 ;  /* 0x0000001c12127825 */ /* 0x000fca00078e0010 */
[----:B------:R-:W-:Y:S01]  /*85d0*/  IADD3 R19, R19, UR28, RZ ;  /* 0x0000001c13137c10 */ /* 0x000fe2000fffe0ff */
[----:B--2---:R-:W-:-:S04]  /*85e0*/  FMUL R22, R11, UR19 ;  /* 0x000000130b167c20 */ /* 0x004fc80008400000 */
        /* <DEDUP_REMOVED lines=8> */
.L_x_90:
[----:B------:R-:W-:Y:S05]  /*8670*/  BSYNC B1 ;  /* 0x0000000000017941 */ /* 0x000fea0003800000 */
.L_x_89:
        /* <DEDUP_REMOVED lines=21> */
.L_x_92:
[----:B------:R-:W-:Y:S05]  /*87d0*/  BSYNC B1 ;  /* 0x0000000000017941 */ /* 0x000fea0003800000 */
.L_x_91:
        /* <DEDUP_REMOVED lines=21> */
.L_x_94:
[----:B------:R-:W-:Y:S05]  /*8930*/  BSYNC B1 ;  /* 0x0000000000017941 */ /* 0x000fea0003800000 */
.L_x_93:
        /* <DEDUP_REMOVED lines=28> */
.L_x_96:
[----:B------:R-:W-:Y:S05]  /*8b00*/  BSYNC B1 ;  /* 0x0000000000017941 */ /* 0x000fea0003800000 */
.L_x_95:
        /* <DEDUP_REMOVED lines=21> */
.L_x_98:
[----:B------:R-:W-:Y:S05]  /*8c60*/  BSYNC B1 ;  /* 0x0000000000017941 */ /* 0x000fea0003800000 */
.L_x_97:
        /* <DEDUP_REMOVED lines=21> */
.L_x_100:
[----:B------:R-:W-:Y:S05]  /*8dc0*/  BSYNC B1 ;  /* 0x0000000000017941 */ /* 0x000fea0003800000 */
.L_x_99:
[----:B------:R-:W3:Y:S01]  /*8dd0*/  LDL.LU R152, [R1+0xcc] ;  /* 0x0000cc0001987983 */ /* 0x000ee20000300800 */
[----:B------:R-:W-:Y:S01]  /*8de0*/  VIADD R154, R21, UR9 ;  /* 0x00000009159a7c36 */ /* 0x000fe20008000000 */
[----:B------:R-:W-:Y:S01]  /*8df0*/  IADD3 R21, P4, R6, R20, RZ ;  /* 0x0000001406157210 */ /* 0x000fe20007f9e0ff */
[----:B-----5:R-:W-:Y:S01]  /*8e00*/  FMUL R155, R11, UR19 ;  /* 0x000000130b9b7c20 */ /* 0x020fe20008400000 */
[----:B------:R-:W-:Y:S01]  /*8e10*/  ISETP.GT.AND P3, PT, R0, 0x68, P1 ;  /* 0x000000680000780c */ /* 0x000fe20000f64270 */
[----:B------:R-:W4:Y:S02]  /*8e20*/  LDL.LU R156, [R1+0xd0] ;  /* 0x0000d000019c7983 */ /* 0x000f240000300800 */
[----:B------:R-:W-:Y:S02]  /*8e30*/  IMAD.X R153, R154, 0x1, R5, P4 ;  /* 0x000000019a997824 */ /* 0x000fe400020e0605 */
[----:B---3--:R-:W-:Y:S01]  /*8e40*/  FFMA R155, R152, UR18, R155 ;  /* 0x00000012989b7c23 */ /* 0x008fe2000800009b */
[----:B------:R-:W-:-:S04]  /*8e50*/  LEA R152, P4, R21, UR22, 0x2 ;  /* 0x0000001615987c11 */ /* 0x000fc8000f8810ff */
[----:B------:R-:W-:Y:S01]  /*8e60*/  LEA.HI.X R153, R21, UR23, R153, 0x2, P4 ;  /* 0x0000001715997c11 */ /* 0x000fe2000a0f1499 */
[----:B------:R-:W-:Y:S04]  /*8e70*/  @P5 STG.E desc[UR16][R16.64+0x20], R155 ;  /* 0x0000209b10005986 */ /* 0x000fe8000c101910 */
[----:B------:R3:W2:Y:S01]  /*8e80*/  @P3 LDG.E.LTC128B R11, desc[UR16][R152.64] ;  /* 0x00000010980b3981 */ /* 0x0006a2000c1e1920 */
[----:B------:R-:W-:Y:S01]  /*8e90*/  BSSY B1, `(.L_x_101) ;  /* 0x0000010000017945 */ /* 0x000fe20003800000 */
[----:B---3--:R-:W-:Y:S01]  /*8ea0*/  IADD3 R152, P4, R20, UR24, RZ ;  /* 0x0000001814987c10 */ /* 0x008fe2000ff9e0ff */
[----:B------:R-:W-:-:S04]  /*8eb0*/  IMAD.U32 R20, RZ, RZ, UR26 ;  /* 0x0000001aff147e24 */ /* 0x000fc8000f8e00ff */
[----:B------:R-:W-:-:S05]  /*8ec0*/  IMAD.WIDE.U32 R20, R20, 0x1c, R16 ;  /* 0x0000001c14147825 */ /* 0x000fca00078e0010 */
[----:B------:R-:W-:Y:S01]  /*8ed0*/  IADD3 R21, R21, UR28, RZ ;  /* 0x0000001c15157c10 */ /* 0x000fe2000fffe0ff */
[----:B--2---:R-:W-:-:S04]  /*8ee0*/  FMUL R153, R11, UR19 ;  /* 0x000000130b997c20 */ /* 0x004fc80008400000 */
[----:B----4-:R-:W-:-:S05]  /*8ef0*/  FFMA R153, R156, UR18, R153 ;  /* 0x000000129c997c23 */ /* 0x010fca0008000099 */
[----:B------:R2:W-:Y:S01]  /*8f00*/  @P3 STG.E desc[UR16][R20.64], R153 ;  /* 0x0000009914003986 */ /* 0x0005e2000c101910 */
[----:B------:R-:W-:Y:S02]  /*8f10*/  ISETP.GT.AND P3, PT, R0, 0x69, P1 ;  /* 0x000000690000780c */ /* 0x000fe40000f64270 */
[----:B--2---:R-:W-:Y:S02]  /*8f20*/  IADD3.X R153, R154, UR25, RZ, P4, !PT ;  /* 0x000000199a997c10 */ /* 0x004fe4000a7fe4ff */
[----:B------:R-:W-:-:S05]  /*8f30*/  IADD3 R155, P4, R152, R6, RZ ;  /* 0x00000006989b7210 */ /* 0x000fca0007f9e0ff */
[----:B------:R-:W-:Y:S01]  /*8f40*/  IMAD.X R156, R153, 0x1, R5, P4 ;  /* 0x00000001999c7824 */ /* 0x000fe200020e0605 */
[----:B------:R-:W-:-:S04]  /*8f50*/  LEA R154, P4, R155, UR22, 0x2 ;  /* 0x000000169b9a7c11 */ /* 0x000fc8000f8810ff */
[----:B------:R-:W-:Y:S01]  /*8f60*/  LEA.HI.X R155, R155, UR23, R156, 0x2, P4 ;  /* 0x000000179b9b7c11 */ /* 0x000fe2000a0f149c */
[----:B------:R-:W-:Y:S08]  /*8f70*/  @!P3 BRA `(.L_x_102) ;  /* 0x000000000004b947 */ /* 0x000ff00003800000 */
[----:B------:R2:W5:Y:S02]  /*8f80*/  LDG.E.LTC128B R11, desc[UR16][R154.64] ;  /* 0x000000109a0b7981 */ /* 0x000564000c1e1920 */
.L_x_102:
[----:B------:R-:W-:Y:S05]  /*8f90*/  BSYNC B1 ;  /* 0x0000000000017941 */ /* 0x000fea0003800000 */
.L_x_101:
[----:B--2---:R-:W2:Y:S01]  /*8fa0*/  LDL.LU R155, [R1+0xd4] ;  /* 0x0000d400019b7983 */ /* 0x004ea20000300800 */
        /* <DEDUP_REMOVED lines=20> */
.L_x_104:
[----:B------:R-:W-:Y:S05]  /*90f0*/  BSYNC B1 ;  /* 0x0000000000017941 */ /* 0x000fea0003800000 */
.L_x_103:
        /* <DEDUP_REMOVED lines=9> */
[----:B---3--:R-:W-:-:S04]  /*9190*/  IMAD.U32 R20, RZ, RZ, UR24 ;  /* 0x00000018ff147e24 */ /* 0x008fc8000f8e00ff */
        /* <DEDUP_REMOVED lines=11> */
.L_x_106:
[----:B------:R-:W-:Y:S05]  /*9250*/  BSYNC B1 ;  /* 0x0000000000017941 */ /* 0x000fea0003800000 */
.L_x_105:
[----:B------:R-:W4:Y:S01]  /*9260*/  LDL.LU R156, [R1+0xdc] ;  /* 0x0000dc00019c7983 */ /* 0x000f220000300800 */
[----:B------:R-:W-:Y:S01]  /*9270*/  VIADD R158, R153, UR9 ;  /* 0x00000009999e7c36 */ /* 0x000fe20008000000 */
[----:B------:R-:W-:Y:S01]  /*9280*/  IADD3 R153, P4, R6, R152, RZ ;  /* 0x0000009806997210 */ /* 0x000fe20007f9e0ff */
[----:B-----5:R-:W-:Y:S01]  /*9290*/  FMUL R159, R11, UR19 ;  /* 0x000000130b9f7c20 */ /* 0x020fe20008400000 */
[----:B------:R-:W-:Y:S01]  /*92a0*/  ISETP.GT.AND P3, PT, R0, 0x70, P1 ;  /* 0x000000700000780c */ /* 0x000fe20000f64270 */
[----:B------:R-:W2:Y:S02]  /*92b0*/  LDL.LU R160, [R1+0xe0] ;  /* 0x0000e00001a07983 */ /* 0x000ea40000300800 */
[----:B------:R-:W-:Y:S02]  /*92c0*/  IMAD.X R157, R158, 0x1, R5, P4 ;  /* 0x000000019e9d7824 */ /* 0x000fe400020e0605 */
[----:B----4-:R-:W-:Y:S01]  /*92d0*/  FFMA R159, R156, UR18, R159 ;  /* 0x000000129c9f7c23 */ /* 0x010fe2000800009f */
[----:B------:R-:W-:-:S04]  /*92e0*/  LEA R156, P4, R153, UR22, 0x2 ;  /* 0x00000016999c7c11 */ /* 0x000fc8000f8810ff */
[----:B------:R-:W-:Y:S01]  /*92f0*/  LEA.HI.X R157, R153, UR23, R157, 0x2, P4 ;  /* 0x00000017999d7c11 */ /* 0x000fe2000a0f149d */
[----:B------:R-:W-:Y:S04]  /*9300*/  @P5 STG.E desc[UR16][R16.64+0x20], R159 ;  /* 0x0000209f10005986 */ /* 0x000fe8000c101910 */
[----:B------:R4:W3:Y:S01]  /*9310*/  @P3 LDG.E.LTC128B R11, desc[UR16][R156.64] ;  /* 0x000000109c0b3981 */ /* 0x0008e2000c1e1920 */
[----:B------:R-:W-:Y:S01]  /*9320*/  BSSY B1, `(.L_x_107) ;  /* 0x0000010000017945 */ /* 0x000fe20003800000 */
[----:B----4-:R-:W-:Y:S01]  /*9330*/  IADD3 R156, P4, R152, UR24, RZ ;  /* 0x00000018989c7c10 */ /* 0x010fe2000ff9e0ff */
[----:B------:R-:W-:-:S04]  /*9340*/  IMAD.U32 R152, RZ, RZ, UR26 ;  /* 0x0000001aff987e24 */ /* 0x000fc8000f8e00ff */
[----:B------:R-:W-:-:S05]  /*9350*/  IMAD.WIDE.U32 R152, R152, 0x1c, R16 ;  /* 0x0000001c98987825 */ /* 0x000fca00078e0010 */
[----:B------:R-:W-:Y:S01]  /*9360*/  IADD3 R153, R153, UR28, RZ ;  /* 0x0000001c99997c10 */ /* 0x000fe2000fffe0ff */
[----:B---3--:R-:W-:-:S04]  /*9370*/  FMUL R157, R11, UR19 ;  /* 0x000000130b9d7c20 */ /* 0x008fc80008400000 */
[----:B--2---:R-:W-:-:S05]  /*9380*/  FFMA R157, R160, UR18, R157 ;  /* 0x00000012a09d7c23 */ /* 0x004fca000800009d */
        /* <DEDUP_REMOVED lines=9> */
.L_x_108:
[----:B------:R-:W-:Y:S05]  /*9420*/  BSYNC B1 ;  /* 0x0000000000017941 */ /* 0x000fea0003800000 */
.L_x_107:
        /* <DEDUP_REMOVED lines=21> */
.L_x_110:
[----:B------:R-:W-:Y:S05]  /*9580*/  BSYNC B1 ;  /* 0x0000000000017941 */ /* 0x000fea0003800000 */
.L_x_109:
        /* <DEDUP_REMOVED lines=21> */
.L_x_112:
[----:B------:R-:W-:Y:S05]  /*96e0*/  BSYNC B1 ;  /* 0x0000000000017941 */ /* 0x000fea0003800000 */
.L_x_111:
        /* <DEDUP_REMOVED lines=28> */
.L_x_114:
[----:B------:R-:W-:Y:S05]  /*98b0*/  BSYNC B1 ;  /* 0x0000000000017941 */ /* 0x000fea0003800000 */
.L_x_113:
        /* <DEDUP_REMOVED lines=21> */
.L_x_116:
[----:B------:R-:W-:Y:S05]  /*9a10*/  BSYNC B1 ;  /* 0x0000000000017941 */ /* 0x000fea0003800000 */
.L_x_115:
        /* <DEDUP_REMOVED lines=21> */
.L_x_118:
[----:B------:R-:W-:Y:S05]  /*9b70*/  BSYNC B1 ;  /* 0x0000000000017941 */ /* 0x000fea0003800000 */
.L_x_117:
        /* <DEDUP_REMOVED lines=28> */
.L_x_120:
[----:B------:R-:W-:Y:S05]  /*9d40*/  BSYNC B1 ;  /* 0x0000000000017941 */ /* 0x000fea0003800000 */
.L_x_119:
        /* <DEDUP_REMOVED lines=21> */
.L_x_122:
[----:B------:R-:W-:Y:S05]  /*9ea0*/  BSYNC B1 ;  /* 0x0000000000017941 */ /* 0x000fea0003800000 */
.L_x_121:
        /* <DEDUP_REMOVED lines=21> */
.L_x_124:
[----:B------:R-:W-:Y:S05]  /*a000*/  BSYNC B1 ;  /* 0x0000000000017941 */ /* 0x000fea0003800000 */
.L_x_123:
        /* <DEDUP_REMOVED lines=28> */
.L_x_126:
[----:B------:R-:W-:Y:S05]  /*a1d0*/  BSYNC B1 ;  /* 0x0000000000017941 */ /* 0x000fea0003800000 */
.L_x_125:
        /* <DEDUP_REMOVED lines=21> */
.L_x_128:
[----:B------:R-:W-:Y:S05]  /*a330*/  BSYNC B1 ;  /* 0x0000000000017941 */ /* 0x000fea0003800000 */
.L_x_127:
        /* <DEDUP_REMOVED lines=21> */
.L_x_130:
[----:B------:R-:W-:Y:S05]  /*a490*/  BSYNC B1 ;  /* 0x0000000000017941 */ /* 0x000fea0003800000 */
.L_x_129:
        /* <DEDUP_REMOVED lines=28> */
.L_x_132:
[----:B------:R-:W-:Y:S05]  /*a660*/  BSYNC B1 ;  /* 0x0000000000017941 */ /* 0x000fea0003800000 */
.L_x_131:
        /* <DEDUP_REMOVED lines=21> */
.L_x_134:
[----:B------:R-:W-:Y:S05]  /*a7c0*/  BSYNC B1 ;  /* 0x0000000000017941 */ /* 0x000fea0003800000 */
.L_x_133:
        /* <DEDUP_REMOVED lines=21> */
.L_x_136:
[----:B------:R-:W-:Y:S05]  /*a920*/  BSYNC B1 ;  /* 0x0000000000017941 */ /* 0x000fea0003800000 */
.L_x_135:
        /* <DEDUP_REMOVED lines=28> */
.L_x_138:
[----:B------:R-:W-:Y:S05]  /*aaf0*/  BSYNC B1 ;  /* 0x0000000000017941 */ /* 0x000fea0003800000 */
.L_x_137:
        /* <DEDUP_REMOVED lines=21> */
.L_x_140:
[----:B------:R-:W-:Y:S05]  /*ac50*/  BSYNC B1 ;  /* 0x0000000000017941 */ /* 0x000fea0003800000 */
.L_x_139:
        /* <DEDUP_REMOVED lines=21> */
.L_x_142:
[----:B------:R-:W-:Y:S05]  /*adb0*/  BSYNC B1 ;  /* 0x0000000000017941 */ /* 0x000fea0003800000 */
.L_x_141:
        /* <DEDUP_REMOVED lines=28> */
.L_x_144:
[----:B------:R-:W-:Y:S05]  /*af80*/  BSYNC B1 ;  /* 0x0000000000017941 */ /* 0x000fea0003800000 */
.L_x_143:
        /* <DEDUP_REMOVED lines=21> */
.L_x_146:
[----:B------:R-:W-:Y:S05]  /*b0e0*/  BSYNC B1 ;  /* 0x0000000000017941 */ /* 0x000fea0003800000 */
.L_x_145:
        /* <DEDUP_REMOVED lines=21> */
.L_x_148:
[----:B------:R-:W-:Y:S05]  /*b240*/  BSYNC B1 ;  /* 0x0000000000017941 */ /* 0x000fea0003800000 */
.L_x_147:
        /* <DEDUP_REMOVED lines=28> */
.L_x_150:
[----:B------:R-:W-:Y:S05]  /*b410*/  BSYNC B1 ;  /* 0x0000000000017941 */ /* 0x000fea0003800000 */
.L_x_149:
        /* <DEDUP_REMOVED lines=21> */
.L_x_152:
[----:B------:R-:W-:Y:S05]  /*b570*/  BSYNC B1 ;  /* 0x0000000000017941 */ /* 0x000fea0003800000 */
.L_x_151:
        /* <DEDUP_REMOVED lines=21> */
.L_x_154:
[----:B------:R-:W-:Y:S05]  /*b6d0*/  BSYNC B1 ;  /* 0x0000000000017941 */ /* 0x000fea0003800000 */
.L_x_153:
        /* <DEDUP_REMOVED lines=28> */
.L_x_156:
[----:B------:R-:W-:Y:S05]  /*b8a0*/  BSYNC B1 ;  /* 0x0000000000017941 */ /* 0x000fea0003800000 */
.L_x_155:
        /* <DEDUP_REMOVED lines=21> */
.L_x_158:
[----:B------:R-:W-:Y:S05]  /*ba00*/  BSYNC B1 ;  /* 0x0000000000017941 */ /* 0x000fea0003800000 */
.L_x_157:
        /* <DEDUP_REMOVED lines=21> */
.L_x_160:
[----:B------:R-:W-:Y:S05]  /*bb60*/  BSYNC B1 ;  /* 0x0000000000017941 */ /* 0x000fea0003800000 */
.L_x_159:
        /* <DEDUP_REMOVED lines=28> */
.L_x_162:
[----:B------:R-:W-:Y:S05]  /*bd30*/  BSYNC B1 ;  /* 0x0000000000017941 */ /* 0x000fea0003800000 */
.L_x_161:
        /* <DEDUP_REMOVED lines=21> */
.L_x_164:
[----:B------:R-:W-:Y:S05]  /*be90*/  BSYNC B1 ;  /* 0x0000000000017941 */ /* 0x000fea0003800000 */
.L_x_163:
        /* <DEDUP_REMOVED lines=21> */
.L_x_166:
[----:B------:R-:W-:Y:S05]  /*bff0*/  BSYNC B1 ;  /* 0x0000000000017941 */ /* 0x000fea0003800000 */
.L_x_165:
        /* <DEDUP_REMOVED lines=28> */
.L_x_168:
[----:B------:R-:W-:Y:S05]  /*c1c0*/  BSYNC B1 ;  /* 0x0000000000017941 */ /* 0x000fea0003800000 */
.L_x_167:
        /* <DEDUP_REMOVED lines=21> */
.L_x_170:
[----:B------:R-:W-:Y:S05]  /*c320*/  BSYNC B1 ;  /* 0x0000000000017941 */ /* 0x000fea0003800000 */
.L_x_169:
        /* <DEDUP_REMOVED lines=21> */
.L_x_172:
[----:B------:R-:W-:Y:S05]  /*c480*/  BSYNC B1 ;  /* 0x0000000000017941 */ /* 0x000fea0003800000 */
.L_x_171:
        /* <DEDUP_REMOVED lines=28> */
.L_x_174:
[----:B------:R-:W-:Y:S05]  /*c650*/  BSYNC B1 ;  /* 0x0000000000017941 */ /* 0x000fea0003800000 */
.L_x_173:
        /* <DEDUP_REMOVED lines=21> */
.L_x_176:
[----:B------:R-:W-:Y:S05]  /*c7b0*/  BSYNC B1 ;  /* 0x0000000000017941 */ /* 0x000fea0003800000 */
.L_x_175:
        /* <DEDUP_REMOVED lines=21> */
.L_x_178:
[----:B------:R-:W-:Y:S05]  /*c910*/  BSYNC B1 ;  /* 0x0000000000017941 */ /* 0x000fea0003800000 */
.L_x_177:
        /* <DEDUP_REMOVED lines=28> */
.L_x_180:
[----:B------:R-:W-:Y:S05]  /*cae0*/  BSYNC B1 ;  /* 0x0000000000017941 */ /* 0x000fea0003800000 */
.L_x_179:
        /* <DEDUP_REMOVED lines=21> */
.L_x_182:
[----:B------:R-:W-:Y:S05]  /*cc40*/  BSYNC B1 ;  /* 0x0000000000017941 */ /* 0x000fea0003800000 */
.L_x_181:
        /* <DEDUP_REMOVED lines=9> */
[----:B---3--:R-:W-:-:S05]  /*cce0*/  MOV R200, UR24 ;  /* 0x0000001800c87c02 */ /* 0x008fca0008000f00 */
[----:B------:R-:W-:-:S03]  /*ccf0*/  IMAD.WIDE.U32 R200, R8, R200, UR12 ;  /* 0x0000000c08c87e25 */ /* 0x000fc6000f8e00c8 */
[----:B------:R-:W-:-:S04]  /*cd00*/  IADD3 R208, P3, R2, R200, RZ ;  /* 0x000000c802d07210 */ /* 0x000fc80007f7e0ff */
[----:B------:R-:W-:-:S03]  /*cd10*/  IADD3.X R209, R3, R9, R201, P3, !PT ;  /* 0x0000000903d17210 */ /* 0x000fc60001ffe4c9 */
[----:B------:R-:W-:-:S04]  /*cd20*/  IMAD.WIDE.U32 R208, R10, UR8, R208 ;  /* 0x000000080ad07c25 */ /* 0x000fc8000f8e00d0 */
[----:B------:R-:W-:Y:S01]  /*cd30*/  VIADD R201, R209, UR10 ;  /* 0x0000000ad1c97c36 */ /* 0x000fe20008000000 */
[----:B------:R-:W-:-:S04]  /*cd40*/  LEA R200, P3, R208, UR22, 0x2 ;  /* 0x00000016d0c87c11 */ /* 0x000fc8000f8610ff */
[----:B------:R-:W-:Y:S01]  /*cd50*/  LEA.HI.X R201, R208, UR23, R201, 0x2, P3 ;  /* 0x00000017d0c97c11 */ /* 0x000fe200098f14c9 */
[----:B------:R-:W-:-:S04]  /*cd60*/  IMAD.U32 R208, RZ, RZ, UR24 ;  /* 0x00000018ffd07e24 */ /* 0x000fc8000f8e00ff */
[----:B------:R-:W-:Y:S01]  /*cd70*/  IMAD.WIDE.U32 R204, R208, 0x7, R204 ;  /* 0x00000007d0cc7825 */ /* 0x000fe200078e00cc */
[----:B------:R-:W-:Y:S06]  /*cd80*/  @!P5 BRA `(.L_x_184) ;  /* 0x000000000004d947 */ /* 0x000fec0003800000 */
[----:B------:R3:W5:Y:S02]  /*cd90*/  LDG.E.LTC128B R11, desc[UR16][R200.64+0x20] ;  /* 0x00002010c80b7981 */ /* 0x000764000c1e1920 */
.L_x_184:
[----:B------:R-:W-:Y:S05]  /*cda0*/  BSYNC B1 ;  /* 0x0000000000017941 */ /* 0x000fea0003800000 */
.L_x_183:
[----:B------:R-:W4:Y:S01]  /*cdb0*/  LDL.LU R208, [R1+0x1ac] ;  /* 0x0001ac0001d07983 */ /* 0x000f220000300800 */
[----:B------:R-:W-:Y:S02]  /*cdc0*/  VIADD R210, R205, UR9 ;  /* 0x00000009cdd27c36 */ /* 0x000fe40008000000 */
[----:B-----5:R-:W-:Y:S01]  /*cdd0*/  FMUL R211, R11, UR19 ;  /* 0x000000130bd37c20 */ /* 0x020fe20008400000 */
[----:B------:R-:W-:Y:S01]  /*cde0*/  IADD3 R205, P4, R6, R204, RZ ;  /* 0x000000cc06cd7210 */ /* 0x000fe20007f9e0ff */
[----:B------:R-:W2:Y:S01]  /*cdf0*/  LDL.LU R212, [R1+0x1b0] ;  /* 0x0001b00001d47983 */ /* 0x000ea20000300800 */
[----:B------:R-:W-:Y:S02]  /*ce00*/  ISETP.GT.AND P3, PT, R0, 0xd8, P1 ;  /* 0x000000d80000780c */ /* 0x000fe40000f64270 */
[----:B------:R-:W-:Y:S01]  /*ce10*/  IADD3.X R209, R210, R5, RZ, P4, !PT ;  /* 0x00000005d2d17210 */ /* 0x000fe200027fe4ff */
        /* <DEDUP_REMOVED lines=8> */
[----:B------:R-:W-:-:S04]  /*cea0*/  IMAD.WIDE.U32 R204, R204, 0x1c, R16 ;  /* 0x0000001ccccc7825 */ /* 0x000fc800078e0010 */
[----:B------:R-:W-:Y:S02]  /*ceb0*/  VIADD R205, R205, UR28 ;  /* 0x0000001ccdcd7c36 */ /* 0x000fe40008000000 */
        /* <DEDUP_REMOVED lines=11> */
.L_x_186:
[----:B------:R-:W-:Y:S05]  /*cf70*/  BSYNC B1 ;  /* 0x0000000000017941 */ /* 0x000fea0003800000 */
.L_x_185:
        /* <DEDUP_REMOVED lines=10> */
[----:B--2---:R-:W-:-:S05]  /*d020*/  MOV R210, UR24 ;  /* 0x0000001800d27c02 */ /* 0x004fca0008000f00 */
        /* <DEDUP_REMOVED lines=10> */
.L_x_188:
[----:B------:R-:W-:Y:S05]  /*d0d0*/  BSYNC B1 ;  /* 0x0000000000017941 */ /* 0x000fea0003800000 */
.L_x_187:
        /* <DEDUP_REMOVED lines=13> */
[----:B------:R-:W-:-:S04]  /*d1b0*/  IMAD.WIDE.U32 R212, R10, UR8, R212 ;  /* 0x000000080ad47c25 */ /* 0x000fc8000f8e00d4 */
[----:B------:R-:W-:Y:S01]  /*d1c0*/  VIADD R205, R213, UR10 ;  /* 0x0000000ad5cd7c36 */ /* 0x000fe20008000000 */
[----:B------:R-:W-:-:S04]  /*d1d0*/  LEA R204, P3, R212, UR22, 0x2 ;  /* 0x00000016d4cc7c11 */ /* 0x000fc8000f8610ff */
[----:B------:R-:W-:Y:S02]  /*d1e0*/  LEA.HI.X R205, R212, UR23, R205, 0x2, P3 ;  /* 0x00000017d4cd7c11 */ /* 0x000fe400098f14cd */
[----:B------:R-:W-:-:S05]  /*d1f0*/  MOV R212, UR24 ;  /* 0x0000001800d47c02 */ /* 0x000fca0008000f00 */
[----:B------:R-:W-:Y:S01]  /*d200*/  IMAD.WIDE.U32 R208, R212, 0x7, R208 ;  /* 0x00000007d4d07825 */ /* 0x000fe200078e00d0 */
[----:B------:R-:W-:Y:S06]  /*d210*/  @!P5 BRA `(.L_x_190) ;  /* 0x000000000004d947 */ /* 0x000fec0003800000 */
[----:B------:R3:W5:Y:S02]  /*d220*/  LDG.E.LTC128B R11, desc[UR16][R204.64+0x20] ;  /* 0x00002010cc0b7981 */ /* 0x000764000c1e1920 */
.L_x_190:
[----:B------:R-:W-:Y:S05]  /*d230*/  BSYNC B1 ;  /* 0x0000000000017941 */ /* 0x000fea0003800000 */
.L_x_189:
        /* <DEDUP_REMOVED lines=28> */
.L_x_192:
[----:B------:R-:W-:Y:S05]  /*d400*/  BSYNC B1 ;  /* 0x0000000000017941 */ /* 0x000fea0003800000 */
.L_x_191:
        /* <DEDUP_REMOVED lines=21> */
.L_x_194:
[----:B------:R-:W-:Y:S05]  /*d560*/  BSYNC B1 ;  /* 0x0000000000017941 */ /* 0x000fea0003800000 */
.L_x_193:
        /* <DEDUP_REMOVED lines=21> */
.L_x_196:
[----:B------:R-:W-:Y:S05]  /*d6c0*/  BSYNC B1 ;  /* 0x0000000000017941 */ /* 0x000fea0003800000 */
.L_x_195:
        /* <DEDUP_REMOVED lines=28> */
.L_x_198:
[----:B------:R-:W-:Y:S05]  /*d890*/  BSYNC B1 ;  /* 0x0000000000017941 */ /* 0x000fea0003800000 */
.L_x_197:
        /* <DEDUP_REMOVED lines=21> */
.L_x_200:
[----:B------:R-:W-:Y:S05]  /*d9f0*/  BSYNC B1 ;  /* 0x0000000000017941 */ /* 0x000fea0003800000 */
.L_x_199:
        /* <DEDUP_REMOVED lines=21> */
.L_x_202:
[----:B------:R-:W-:Y:S05]  /*db50*/  BSYNC B1 ;  /* 0x0000000000017941 */ /* 0x000fea0003800000 */
.L_x_201:
[----:B------:R-:W4:Y:S01]  /*db60*/  LDL.LU R220, [R1+0x1dc] ;  /* 0x0001dc0001dc7983 */ /* 0x000f220000300800 */
[----:B------:R-:W-:Y:S01]  /*db70*/  IADD3 R221, P4, R6, R216, RZ ;  /* 0x000000d806dd7210 */ /* 0x000fe20007f9e0ff */
[----:B-----5:R-:W-:Y:S01]  /*db80*/  FMUL R223, R11, UR19 ;  /* 0x000000130bdf7c20 */ /* 0x020fe20008400000 */
[----:B------:R-:W-:Y:S01]  /*db90*/  VIADD R217, R217, UR9 ;  /* 0x00000009d9d97c36 */ /* 0x000fe20008000000 */
[----:B------:R-:W-:Y:S01]  /*dba0*/  ISETP.GT.AND P3, PT, R0, 0xf0, P1 ;  /* 0x000000f00000780c */ /* 0x000fe20000f64270 */
[----:B------:R-:W2:Y:S02]  /*dbb0*/  LDL.LU R224, [R1+0x1e0] ;  /* 0x0001e00001e07983 */ /* 0x000ea40000300800 */
[----:B------:R-:W-:Y:S02]  /*dbc0*/  IMAD.X R222, R217, 0x1, R5, P4 ;  /* 0x00000001d9de7824 */ /* 0x000fe400020e0605 */
[----:B----4-:R-:W-:Y:S01]  /*dbd0*/  FFMA R223, R220, UR18, R223 ;  /* 0x00000012dcdf7c23 */ /* 0x010fe200080000df */
[----:B------:R-:W-:-:S04]  /*dbe0*/  LEA R220, P4, R221, UR22, 0x2 ;  /* 0x00000016dddc7c11 */ /* 0x000fc8000f8810ff */
[----:B------:R-:W-:Y:S01]  /*dbf0*/  LEA.HI.X R221, R221, UR23, R222, 0x2, P4 ;  /* 0x00000017dddd7c11 */ /* 0x000fe2000a0f14de */
[----:B------:R4:W-:Y:S04]  /*dc00*/  @P5 STG.E desc[UR16][R16.64+0x20], R223 ;  /* 0x000020df10005986 */ /* 0x0009e8000c101910 */
[----:B------:R0:W3:Y:S01]  /*dc10*/  @P3 LDG.E.LTC128B R11, desc[UR16][R220.64] ;  /* 0x00000010dc0b3981 */ /* 0x0000e2000c1e1920 */
[----:B------:R-:W-:Y:S01]  /*dc20*/  IADD3 R216, P4, R216, UR24, RZ ;  /* 0x00000018d8d87c10 */ /* 0x000fe2000ff9e0ff */
[----:B------:R-:W-:Y:S03]  /*dc30*/  BSSY B1, `(.L_x_203) ;  /* 0x000000f000017945 */ /* 0x000fe60003800000 */
[----:B------:R-:W-:-:S02]  /*dc40*/  IADD3.X R217, R217, UR25, RZ, P4, !PT ;  /* 0x00000019d9d97c10 */ /* 0x000fc4000a7fe4ff */
[----:B----4-:R-:W-:Y:S01]  /*dc50*/  IADD3 R223, P4, R216, R6, RZ ;  /* 0x00000006d8df7210 */ /* 0x010fe20007f9e0ff */
[----:B0-----:R-:W-:-:S04]  /*dc60*/  IMAD.U32 R220, RZ, RZ, UR26 ;  /* 0x0000001affdc7e24 */ /* 0x001fc8000f8e00ff */
[----:B------:R-:W-:-:S05]  /*dc70*/  IMAD.WIDE.U32 R220, R220, 0x1c, R16 ;  /* 0x0000001cdcdc7825 */ /* 0x000fca00078e0010 */
[----:B------:R-:W-:Y:S01]  /*dc80*/  IADD3 R221, R221, UR28, RZ ;  /* 0x0000001cdddd7c10 */ /* 0x000fe2000fffe0ff */
[----:B---3--:R-:W-:-:S04]  /*dc90*/  FMUL R222, R11, UR19 ;  /* 0x000000130bde7c20 */ /* 0x008fc80008400000 */
[----:B--2---:R-:W-:Y:S01]  /*dca0*/  FFMA R222, R224, UR18, R222 ;  /* 0x00000012e0de7c23 */ /* 0x004fe200080000de */
[----:B------:R-:W-:-:S04]  /*dcb0*/  IMAD.X R224, R217, 0x1, R5, P4 ;  /* 0x00000001d9e07824 */ /* 0x000fc800020e0605 */
[----:B------:R0:W-:Y:S01]  /*dcc0*/  @P3 STG.E desc[UR16][R220.64], R222 ;  /* 0x000000dedc003986 */ /* 0x0001e2000c101910 */
[----:B------:R-:W-:Y:S02]  /*dcd0*/  ISETP.GT.AND P3, PT, R0, 0xf1, P1 ;  /* 0x000000f10000780c */ /* 0x000fe40000f64270 */
[----:B0-----:R-:W-:-:S04]  /*dce0*/  LEA R222, P4, R223, UR22, 0x2 ;  /* 0x00000016dfde7c11 */ /* 0x001fc8000f8810ff */
[----:B------:R-:W-:-:S07]  /*dcf0*/  LEA.HI.X R223, R223, UR23, R224, 0x2, P4 ;  /* 0x00000017dfdf7c11 */ /* 0x000fce000a0f14e0 */
[----:B------:R-:W-:Y:S05]  /*dd00*/  @!P3 BRA `(.L_x_204) ;  /* 0x000000000004b947 */ /* 0x000fea0003800000 */
[----:B------:R0:W5:Y:S02]  /*dd10*/  LDG.E.LTC128B R11, desc[UR16][R222.64] ;  /* 0x00000010de0b7981 */ /* 0x000164000c1e1920 */
.L_x_204:
[----:B------:R-:W-:Y:S05]  /*dd20*/  BSYNC B1 ;  /* 0x0000000000017941 */ /* 0x000fea0003800000 */
.L_x_203:
        /* <DEDUP_REMOVED lines=21> */
.L_x_206:
[----:B------:R-:W-:Y:S05]  /*de80*/  BSYNC B1 ;  /* 0x0000000000017941 */ /* 0x000fea0003800000 */
.L_x_205:
        /* <DEDUP_REMOVED lines=21> */
.L_x_208:
[----:B------:R-:W-:Y:S05]  /*dfe0*/  BSYNC B1 ;  /* 0x0000000000017941 */ /* 0x000fea0003800000 */
.L_x_207:
[----:B------:R-:W3:Y:S01]  /*dff0*/  LDL.LU R224, [R1+0x1ec] ;  /* 0x0001ec0001e07983 */ /* 0x000ee20000300800 */
[----:B-----5:R-:W-:Y:S01]  /*e000*/  FMUL R230, R11, UR19 ;  /* 0x000000130be67c20 */ /* 0x020fe20008400000 */
[----:B------:R-:W-:Y:S01]  /*e010*/  VIADD R7, R217, UR9 ;  /* 0x00000009d9077c36 */ /* 0x000fe20008000000 */
[----:B------:R-:W-:Y:S02]  /*e020*/  IADD3 R4, P4, R6, R216, RZ ;  /* 0x000000d806047210 */ /* 0x000fe40007f9e0ff */
[----:B------:R-:W-:Y:S02]  /*e030*/  ISETP.GT.AND P3, PT, R0, 0xf8, P1 ;  /* 0x000000f80000780c */ /* 0x000fe40000f64270 */
[----:B------:R-:W-:Y:S01]  /*e040*/  IADD3.X R217, R7, R5, RZ, P4, !PT ;  /* 0x0000000507d97210 */ /* 0x000fe200027fe4ff */
[----:B---3--:R-:W-:Y:S01]  /*e050*/  FFMA R230, R224, UR18, R230 ;  /* 0x00000012e0e67c23 */ /* 0x008fe200080000e6 */
[----:B------:R-:W-:-:S04]  /*e060*/  LEA R224, P5, R4, UR22, 0x2 ;  /* 0x0000001604e07c11 */ /* 0x000fc8000f8a10ff */
[----:B------:R-:W-:Y:S01]  /*e070*/  LEA.HI.X R225, R4, UR23, R217, 0x2, P5 ;  /* 0x0000001704e17c11 */ /* 0x000fe2000a8f14d9 */
[----:B------:R-:W-:Y:S01]  /*e080*/  IMAD.MOV.U32 R4, RZ, RZ, R11 ;  /* 0x000000ffff047224 */ /* 0x000fe200078e000b */
[----:B------:R3:W-:Y:S05]  /*e090*/  @P6 STG.E desc[UR16][R16.64+0x20], R230 ;  /* 0x000020e610006986 */ /* 0x0007ea000c101910 */
[----:B------:R-:W4:Y:S04]  /*e0a0*/  @P3 LDG.E.LTC128B R4, desc[UR16][R224.64] ;  /* 0x00000010e0043981 */ /* 0x000f28000c1e1920 */
[----:B---3--:R-:W3:Y:S01]  /*e0b0*/  LDL.LU R230, [R1+0x1f0] ;  /* 0x0001f00001e67983 */ /* 0x008ee20000300800 */
[----:B------:R-:W-:Y:S01]  /*e0c0*/  IADD3 R217, P4, P5, R6, UR24, R216 ;  /* 0x0000001806d97c10 */ /* 0x000fe2000fd9e0d8 */
[----:B------:R-:W-:Y:S01]  /*e0d0*/  IMAD.U32 R6, RZ, RZ, UR26 ;  /* 0x0000001aff067e24 */ /* 0x000fe2000f8e00ff */
[----:B------:R-:W-:-:S02]  /*e0e0*/  ISETP.GT.AND P1, PT, R0, 0xf9, P1 ;  /* 0x000000f90000780c */ /* 0x000fc40000f24270 */
[----:B------:R-:W-:Y:S01]  /*e0f0*/  IADD3.X R5, R5, UR25, R7, P4, P5 ;  /* 0x0000001905057c10 */ /* 0x000fe2000a7ea407 */
[----:B------:R-:W-:-:S04]  /*e100*/  IMAD.WIDE.U32 R6, R6, 0x1c, R16 ;  /* 0x0000001c06067825 */ /* 0x000fc800078e0010 */
[----:B------:R-:W-:Y:S01]  /*e110*/  VIADD R7, R7, UR28 ;  /* 0x0000001c07077c36 */ /* 0x000fe20008000000 */
[----:B------:R-:W-:Y:S01]  /*e120*/  BSSY B1, `(.L_x_209) ;  /* 0x0000008000017945 */ /* 0x000fe20003800000 */
[----:B----4-:R-:W-:-:S04]  /*e130*/  FMUL R11, R4, UR19 ;  /* 0x00000013040b7c20 */ /* 0x010fc80008400000 */
[----:B---3--:R-:W-:-:S05]  /*e140*/  FFMA R11, R230, UR18, R11 ;  /* 0x00000012e60b7c23 */ /* 0x008fca000800000b */
[----:B------:R3:W-:Y:S01]  /*e150*/  @P3 STG.E desc[UR16][R6.64], R11 ;  /* 0x0000000b06003986 */ /* 0x0007e2000c101910 */
[----:B------:R-:W-:-:S04]  /*e160*/  LEA R216, P3, R217, UR22, 0x2 ;  /* 0x00000016d9d87c11 */ /* 0x000fc8000f8610ff */
[----:B------:R-:W-:Y:S01]  /*e170*/  LEA.HI.X R217, R217, UR23, R5, 0x2, P3 ;  /* 0x00000017d9d97c11 */ /* 0x000fe200098f1405 */
[----:B------:R-:W-:Y:S08]  /*e180*/  @!P1 BRA `(.L_x_210) ;  /* 0x0000000000049947 */ /* 0x000ff00003800000 */
[----:B------:R4:W5:Y:S02]  /*e190*/  LDG.E.LTC128B R4, desc[UR16][R216.64] ;  /* 0x00000010d8047981 */ /* 0x000964000c1e1920 */
.L_x_210:
[----:B------:R-:W-:Y:S05]  /*e1a0*/  BSYNC B1 ;  /* 0x0000000000017941 */ /* 0x000fea0003800000 */
.L_x_209:
[----:B---3--:R-:W3:Y:S01]  /*e1b0*/  LDL.LU R11, [R1+0x1f4] ;  /* 0x0001f400010b7983 */ /* 0x008ee20000300800 */
[----:B------:R-:W-:Y:S01]  /*e1c0*/  UIMAD.WIDE.U32 UR14, UR24, 0x7, UR14 ;  /* 0x00000007180e78a5 */ /* 0x000fe2000f8e000e */
[----:B------:R-:W-:Y:S01]  /*e1d0*/  IADD3 R16, P4, R16, UR21, RZ ;  /* 0x0000001510107c10 */ /* 0x000fe2000ff9e0ff */
[----:B------:R-:W-:Y:S02]  /*e1e0*/  BSSY B1, `(.L_x_211) ;  /* 0x0000014000017945 */ /* 0x000fe40003800000 */
[----:B------:R-:W-:Y:S01]  /*e1f0*/  UIADD3 UR27, UP0, UR14, UR24, URZ ;  /* 0x000000180e1b7290 */ /* 0x000fe2000ff1e03f */
[----:B------:R-:W-:-:S03]  /*e200*/  IADD3.X R17, R17, UR11, RZ, P4, !PT ;  /* 0x0000000b11117c10 */ /* 0x000fc6000a7fe4ff */
[----:B------:R-:W-:Y:S02]  /*e210*/  UIADD3.X UR14, UR25, UR9, UR15, UP0, !UPT ;  /* 0x00000009190e7290 */ /* 0x000fe400087fe40f */
[----:B----4-:R-:W-:-:S04]  /*e220*/  MOV R216, UR27 ;  /* 0x0000001b00d87c02 */ /* 0x010fc80008000f00 */
[----:B------:R-:W-:Y:S02]  /*e230*/  IMAD.U32 R217, RZ, RZ, UR14 ;  /* 0x0000000effd97e24 */ /* 0x000fe4000f8e00ff */
[----:B------:R-:W-:-:S03]  /*e240*/  IMAD.WIDE.U32 R216, R8, UR24, R216 ;  /* 0x0000001808d87c25 */ /* 0x000fc6000f8e00d8 */
[----:B------:R-:W-:-:S04]  /*e250*/  IADD3 R224, P3, R2, R216, RZ ;  /* 0x000000d802e07210 */ /* 0x000fc80007f7e0ff */
[----:B------:R-:W-:-:S03]  /*e260*/  IADD3.X R225, R3, R9, R217, P3, !PT ;  /* 0x0000000903e17210 */ /* 0x000fc60001ffe4d9 */
[----:B------:R-:W-:-:S04]  /*e270*/  IMAD.WIDE.U32 R224, R10, UR8, R224 ;  /* 0x000000080ae07c25 */ /* 0x000fc8000f8e00e0 */
[----:B------:R-:W-:Y:S01]  /*e280*/  VIADD R5, R225, UR10 ;  /* 0x0000000ae1057c36 */ /* 0x000fe20008000000 */
[----:B------:R-:W-:-:S04]  /*e290*/  LEA R216, P3, R224, UR22, 0x2 ;  /* 0x00000016e0d87c11 */ /* 0x000fc8000f8610ff */
[----:B------:R-:W-:Y:S01]  /*e2a0*/  LEA.HI.X R217, R224, UR23, R5, 0x2, P3 ;  /* 0x00000017e0d97c11 */ /* 0x000fe200098f1405 */
[----:B-----5:R-:W-:Y:S01]  /*e2b0*/  FMUL R5, R4, UR19 ;  /* 0x0000001304057c20 */ /* 0x020fe20008400000 */
[----:B------:R-:W-:-:S03]  /*e2c0*/  ISETP.GT.AND P3, PT, R0, 0xf8, P2 ;  /* 0x000000f80000780c */ /* 0x000fc60001764270 */
[----:B---3--:R-:W-:Y:S01]  /*e2d0*/  FFMA R5, R11, UR18, R5 ;  /* 0x000000120b057c23 */ /* 0x008fe20008000005 */
[----:B------:R-:W-:-:S04]  /*e2e0*/  IMAD.MOV.U32 R11, RZ, RZ, R4 ;  /* 0x000000ffff0b7224 */ /* 0x000fc800078e0004 */
[----:B------:R3:W-:Y:S05]  /*e2f0*/  @P1 STG.E desc[UR16][R16.64], R5 ;  /* 0x0000000510001986 */ /* 0x0007ea000c101910 */
[----:B------:R-:W-:Y:S05]  /*e300*/  @!P3 BRA `(.L_x_212) ;  /* 0x000000000004b947 */ /* 0x000fea0003800000 */
[----:B------:R4:W5:Y:S02]  /*e310*/  LDG.E.LTC128B R11, desc[UR16][R216.64+0x20] ;  /* 0x00002010d80b7981 */ /* 0x000964000c1e1920 */
.L_x_212:
[----:B------:R-:W-:Y:S05]  /*e320*/  BSYNC B1 ;  /* 0x0000000000017941 */ /* 0x000fea0003800000 */
.L_x_211:
[----:B------:R-:W2:Y:S01]  /*e330*/  LDL.LU R224, [R1+0x1f8] ;  /* 0x0001f80001e07983 */ /* 0x000ea20000300800 */
[----:B------:R-:W-:Y:S01]  /*e340*/  UIMAD.WIDE.U32 UR12, UR24, 0x7, UR12 ;  /* 0x00000007180c78a5 */ /* 0x000fe2000f8e000c */
[----:B------:R-:W-:Y:S01]  /*e350*/  ISETP.GT.AND P2, PT, R0, 0xf9, P2 ;  /* 0x000000f90000780c */ /* 0x000fe20001744270 */
[----:B------:R-:W-:Y:S02]  /*e360*/  BSSY B1, `(.L_x_213) ;  /* 0x0000012000017945 */ /* 0x000fe40003800000 */
[----:B------:R-:W-:-:S04]  /*e370*/  UIADD3 UR12, UP0, UR12, UR24, URZ ;  /* 0x000000180c0c7290 */ /* 0x000fc8000ff1e03f */
[----:B------:R-:W-:Y:S02]  /*e380*/  UIADD3.X UR9, UR25, UR9, UR13, UP0, !UPT ;  /* 0x0000000919097290 */ /* 0x000fe400087fe40d */
[----:B------:R-:W-:-:S04]  /*e390*/  MOV R4, UR12 ;  /* 0x0000000c00047c02 */ /* 0x000fc80008000f00 */
[----:B---3--:R-:W-:Y:S02]  /*e3a0*/  IMAD.U32 R5, RZ, RZ, UR9 ;  /* 0x00000009ff057e24 */ /* 0x008fe4000f8e00ff */
        /* <DEDUP_REMOVED lines=8> */
[----:B------:R-:W-:-:S03]  /*e430*/  ISETP.GT.AND P1, PT, R231, 0x80, PT ;  /* 0x00000080e700780c */ /* 0x000fc60003f24270 */
[----:B--2---:R-:W-:-:S05]  /*e440*/  FFMA R4, R224, UR18, R4 ;  /* 0x00000012e0047c23 */ /* 0x004fca0008000004 */
[----:B------:R2:W-:Y:S01]  /*e450*/  @P3 STG.E desc[UR16][R6.64+0x20], R4 ;  /* 0x0000200406003986 */ /* 0x0005e2000c101910 */
[----:B------:R-:W-:Y:S05]  /*e460*/  @!P2 BRA `(.L_x_214) ;  /* 0x000000000004a947 */ /* 0x000fea0003800000 */
[----:B------:R3:W5:Y:S02]  /*e470*/  LDG.E.LTC128B R11, desc[UR16][R2.64+0x20] ;  /* 0x00002010020b7981 */ /* 0x000764000c1e1920 */
.L_x_214:
[----:B------:R-:W-:Y:S05]  /*e480*/  BSYNC B1 ;  /* 0x0000000000017941 */ /* 0x000fea0003800000 */
.L_x_213:
[----:B------:R-:W4:Y:S01]  /*e490*/  LDL.LU R5, [R1+0x1fc] ;  /* 0x0001fc0001057983 */ /* 0x000f220000300800 */
[----:B--2--5:R-:W-:Y:S01]  /*e4a0*/  FMUL R4, R11, UR19 ;  /* 0x000000130b047c20 */ /* 0x024fe20008400000 */
[----:B------:R-:W-:Y:S01]  /*e4b0*/  ISETP.GT.AND P3, PT, R0, RZ, P1 ;  /* 0x000000ff0000720c */ /* 0x000fe20000f64270 */
[----:B------:R-:W-:Y:S02]  /*e4c0*/  BSSY B1, `(.L_x_215) ;  /* 0x0000006000017945 */ /* 0x000fe40003800000 */
[----:B----4-:R-:W-:-:S05]  /*e4d0*/  FFMA R4, R5, UR18, R4 ;  /* 0x0000001205047c23 */ /* 0x010fca0008000004 */
[----:B------:R2:W-:Y:S05]  /*e4e0*/  @P2 STG.E desc[UR16][R16.64+0x20], R4 ;  /* 0x0000200410002986 */ /* 0x0005ea000c101910 */
[----:B------:R-:W-:Y:S05]  /*e4f0*/  @!P3 BRA `(.L_x_216) ;  /* 0x000000000008b947 */ /* 0x000fea0003800000 */
[----:B------:R-:W4:Y:S04]  /*e500*/  LDL.64 R6, [R1+0x258] ;  /* 0x0002580001067983 */ /* 0x000f280000100a00 */
[----:B----4-:R4:W5:Y:S02]  /*e510*/  LDG.E.LTC128B R11, desc[UR16][R6.64+0x200] ;  /* 0x00020010060b7981 */ /* 0x010964000c1e1920 */
.L_x_216:
[----:B------:R-:W-:Y:S05]  /*e520*/  BSYNC B1 ;  /* 0x0000000000017941 */ /* 0x000fea0003800000 */
.L_x_215:
[----:B--2--5:R-:W-:Y:S01]  /*e530*/  FMUL R4, R11, UR19 ;  /* 0x000000130b047c20 */ /* 0x024fe20008400000 */
[----:B------:R-:W-:Y:S01]  /*e540*/  ISETP.GT.AND P4, PT, R0, 0x1, P1 ;  /* 0x000000010000780c */ /* 0x000fe20000f84270 */
[----:B------:R-:W-:Y:S01]  /*e550*/  BSSY B1, `(.L_x_217) ;  /* 0x0000007000017945 */ /* 0x000fe20003800000 */
[----:B------:R-:W-:Y:S01]  /*e560*/  ISETP.GT.AND P2, PT, R231, 0x88, PT ;  /* 0x00000088e700780c */ /* 0x000fe20003f44270 */
[----:B------:R-:W-:-:S05]  /*e570*/  FFMA R4, R24, UR18, R4 ;  /* 0x0000001218047c23 */ /* 0x000fca0008000004 */
[----:B------:R2:W-:Y:S05]  /*e580*/  @P3 STG.E desc[UR16][R14.64+0x200], R4 ;  /* 0x000200040e003986 */ /* 0x0005ea000c101910 */
[----:B------:R-:W-:Y:S05]  /*e590*/  @!P4 BRA `(.L_x_218) ;  /* 0x000000000008c947 */ /* 0x000fea0003800000 */
[----:B----4-:R-:W4:Y:S04]  /*e5a0*/  LDL.64 R6, [R1+0x250] ;  /* 0x0002500001067983 */ /* 0x010f280000100a00 */
[----:B----4-:R4:W5:Y:S02]  /*e5b0*/  LDG.E.LTC128B R11, desc[UR16][R6.64+0x200] ;  /* 0x00020010060b7981 */ /* 0x010964000c1e1920 */
.L_x_218:
[----:B------:R-:W-:Y:S05]  /*e5c0*/  BSYNC B1 ;  /* 0x0000000000017941 */ /* 0x000fea0003800000 */
.L_x_217:
[----:B--2--5:R-:W-:Y:S01]  /*e5d0*/  FMUL R4, R11, UR19 ;  /* 0x000000130b047c20 */ /* 0x024fe20008400000 */
[----:B------:R-:W-:Y:S01]  /*e5e0*/  @P4 MOV R5, R13 ;  /* 0x0000000d00054202 */ /* 0x000fe20000000f00 */
[----:B------:R-:W-:Y:S01]  /*e5f0*/  BSSY B1, `(.L_x_219) ;  /* 0x0000008000017945 */ /* 0x000fe20003800000 */
[----:B------:R-:W-:Y:S01]  /*e600*/  ISETP.GT.AND P5, PT, R0, RZ, P2 ;  /* 0x000000ff0000720c */ /* 0x000fe200017a4270 */
[----:B------:R-:W-:Y:S01]  /*e610*/  FFMA R25, R25, UR18, R4 ;  /* 0x0000001219197c23 */ /* 0x000fe20008000004 */
[----:B------:R-:W-:-:S05]  /*e620*/  @P4 IMAD.MOV.U32 R4, RZ, RZ, R12 ;  /* 0x000000ffff044224 */ /* 0x000fca00078e000c */
[----:B------:R2:W-:Y:S06]  /*e630*/  @P4 STG.E desc[UR16][R4.64+0x200], R25 ;  /* 0x0002001904004986 */ /* 0x0005ec000c101910 */
[----:B------:R-:W-:Y:S05]  /*e640*/  @!P5 BRA `(.L_x_220) ;  /* 0x000000000008d947 */ /* 0x000fea0003800000 */
[----:B----4-:R-:W4:Y:S04]  /*e650*/  LDL.LU.64 R6, [R1+0x258] ;  /* 0x0002580001067983 */ /* 0x010f280000300a00 */
[----:B----4-:R4:W5:Y:S02]  /*e660*/  LDG.E.LTC128B R11, desc[UR16][R6.64+0x220] ;  /* 0x00022010060b7981 */ /* 0x010964000c1e1920 */
.L_x_220:
[----:B------:R-:W-:Y:S05]  /*e670*/  BSYNC B1 ;  /* 0x0000000000017941 */ /* 0x000fea0003800000 */
.L_x_219:
[----:B--2--5:R-:W-:Y:S01]  /*e680*/  FMUL R4, R11, UR19 ;  /* 0x000000130b047c20 */ /* 0x024fe20008400000 */
[C---:B------:R-:W-:Y:S01]  /*e690*/  ISETP.GT.AND P4, PT, R0.reuse, 0x1, P2 ;  /* 0x000000010000780c */ /* 0x040fe20001784270 */
[----:B------:R-:W-:Y:S01]  /*e6a0*/  BSSY B1, `(.L_x_221) ;  /* 0x0000008000017945 */ /* 0x000fe20003800000 */
[----:B------:R-:W-:Y:S01]  /*e6b0*/  ISETP.GT.AND P3, PT, R0, 0x8, P1 ;  /* 0x000000080000780c */ /* 0x000fe20000f64270 */
[----:B------:R-:W-:Y:S01]  /*e6c0*/  FFMA R4, R26, UR18, R4 ;  /* 0x000000121a047c23 */ /* 0x000fe20008000004 */
[----:B------:R-:W-:-:S04]  /*e6d0*/  IMAD.MOV.U32 R8, RZ, RZ, R11 ;  /* 0x000000ffff087224 */ /* 0x000fc800078e000b */
[----:B------:R2:W-:Y:S05]  /*e6e0*/  @P5 STG.E desc[UR16][R14.64+0x220], R4 ;  /* 0x000220040e005986 */ /* 0x0005ea000c101910 */
[----:B------:R-:W-:Y:S05]  /*e6f0*/  @!P4 BRA `(.L_x_222) ;  /* 0x000000000008c947 */ /* 0x000fea0003800000 */
[----:B----4-:R-:W4:Y:S04]  /*e700*/  LDL.LU.64 R6, [R1+0x250] ;  /* 0x0002500001067983 */ /* 0x010f280000300a00 */
[----:B----4-:R4:W5:Y:S02]  /*e710*/  LDG.E.LTC128B R8, desc[UR16][R6.64+0x220] ;  /* 0x0002201006087981 */ /* 0x010964000c1e1920 */
.L_x_222:
[----:B------:R-:W-:Y:S05]  /*e720*/  BSYNC B1 ;  /* 0x0000000000017941 */ /* 0x000fea0003800000 */
.L_x_221:
[----:B------:R-:W3:Y:S01]  /*e730*/  LDL.64 R10, [R1+0x248] ;  /* 0x00024800010a7983 */ /* 0x000ee20000100a00 */
[----:B--2--5:R-:W-:Y:S01]  /*e740*/  FMUL R4, R8, UR19 ;  /* 0x0000001308047c20 */ /* 0x024fe20008400000 */
[----:B----4-:R-:W-:Y:S02]  /*e750*/  IMAD.MOV.U32 R6, RZ, RZ, R12 ;  /* 0x000000ffff067224 */ /* 0x010fe400078e000c */
[----:B------:R-:W-:Y:S02]  /*e760*/  IMAD.MOV.U32 R7, RZ, RZ, R13 ;  /* 0x000000ffff077224 */ /* 0x000fe400078e000d */
[----:B------:R-:W-:-:S05]  /*e770*/  FFMA R27, R27, UR18, R4 ;  /* 0x000000121b1b7c23 */ /* 0x000fca0008000004 */
[----:B------:R2:W-:Y:S04]  /*e780*/  @P4 STG.E desc[UR16][R6.64+0x220], R27 ;  /* 0x0002201b06004986 */ /* 0x0005e8000c101910 */
[----:B---3--:R-:W3:Y:S01]  /*e790*/  @P3 LDG.E.LTC128B R8, desc[UR16][R10.64+0x200] ;  /* 0x000200100a083981 */ /* 0x008ee2000c1e1920 */
[----:B------:R-:W-:Y:S01]  /*e7a0*/  MOV R4, UR26 ;  /* 0x0000001a00047c02 */ /* 0x000fe20008000f00 */
[----:B------:R-:W-:Y:S01]  /*e7b0*/  BSSY B1, `(.L_x_223) ;  /* 0x000000b000017945 */ /* 0x000fe20003800000 */
[----:B------:R-:W-:-:S03]  /*e7c0*/  ISETP.GT.AND P5, PT, R0, 0x9, P1 ;  /* 0x000000090000780c */ /* 0x000fc60000fa4270 */
[----:B--2---:R-:W-:Y:S01]  /*e7d0*/  IMAD.WIDE.U32 R6, R4, 0x1c, R6 ;  /* 0x0000001c04067825 */ /* 0x004fe200078e0006 */
[----:B------:R-:W-:-:S03]  /*e7e0*/  IADD3 R4, P4, R12, UR21, RZ ;  /* 0x000000150c047c10 */ /* 0x000fc6000ff9e0ff */
[----:B------:R-:W-:Y:S02]  /*e7f0*/  VIADD R7, R7, UR28 ;  /* 0x0000001c07077c36 */ /* 0x000fe40008000000 */
[----:B---3--:R-:W-:-:S04]  /*e800*/  FMUL R5, R8, UR19 ;  /* 0x0000001308057c20 */ /* 0x008fc80008400000 */
[----:B------:R-:W-:-:S05]  /*e810*/  FFMA R28, R28, UR18, R5 ;  /* 0x000000121c1c7c23 */ /* 0x000fca0008000005 */
[----:B------:R2:W-:Y:S01]  /*e820*/  @P3 STG.E desc[UR16][R6.64+0x200], R28 ;  /* 0x0002001c06003986 */ /* 0x0005e2000c101910 */
[----:B------:R-:W-:Y:S05]  /*e830*/  @!P5 BRA `(.L_x_224) ;  /* 0x000000000008d947 */ /* 0x000fea0003800000 */
[----:B------:R-:W3:Y:S04]  /*e840*/  LDL.64 R14, [R1+0x240] ;  /* 0x00024000010e7983 */ /* 0x000ee80000100a00 */
[----:B---3--:R3:W5:Y:S02]  /*e850*/  LDG.E.LTC128B R8, desc[UR16][R14.64+0x200] ;  /* 0x000200100e087981 */ /* 0x008764000c1e1920 */
.L_x_224:
[----:B------:R-:W-:Y:S05]  /*e860*/  BSYNC B1 ;  /* 0x0000000000017941 */ /* 0x000fea0003800000 */
.L_x_223:
[----:B-----5:R-:W-:Y:S01]  /*e870*/  FMUL R9, R8, UR19 ;  /* 0x0000001308097c20 */ /* 0x020fe20008400000 */
[----:B------:R-:W-:Y:S01]  /*e880*/  IADD3.X R5, R13, UR11, RZ, P4, !PT ;  /* 0x0000000b0d057c10 */ /* 0x000fe2000a7fe4ff */
[----:B------:R-:W-:Y:S01]  /*e890*/  BSSY B1, `(.L_x_225) ;  /* 0x0000006000017945 */ /* 0x000fe20003800000 */
[----:B------:R-:W-:Y:S01]  /*e8a0*/  ISETP.GT.AND P3, PT, R0, 0x8, P2 ;  /* 0x000000080000780c */ /* 0x000fe20001764270 */
[----:B------:R-:W-:-:S05]  /*e8b0*/  FFMA R9, R29, UR18, R9 ;  /* 0x000000121d097c23 */ /* 0x000fca0008000009 */
[----:B------:R4:W-:Y:S07]  /*e8c0*/  @P5 STG.E desc[UR16][R4.64+0x200], R9 ;  /* 0x0002000904005986 */ /* 0x0009ee000c101910 */
[----:B------:R-:W-:Y:S05]  /*e8d0*/  @!P3 BRA `(.L_x_226) ;  /* 0x000000000004b947 */ /* 0x000fea0003800000 */
[----:B------:R0:W5:Y:S02]  /*e8e0*/  LDG.E.LTC128B R8, desc[UR16][R10.64+0x220] ;  /* 0x000220100a087981 */ /* 0x000164000c1e1920 */
.L_x_226:
[----:B------:R-:W-:Y:S05]  /*e8f0*/  BSYNC B1 ;  /* 0x0000000000017941 */ /* 0x000fea0003800000 */
.L_x_225:
[----:B----45:R-:W-:Y:S01]  /*e900*/  FMUL R9, R8, UR19 ;  /* 0x0000001308097c20 */ /* 0x030fe20008400000 */
[C---:B------:R-:W-:Y:S01]  /*e910*/  ISETP.GT.AND P5, PT, R0.reuse, 0x9, P2 ;  /* 0x000000090000780c */ /* 0x040fe200017a4270 */
[----:B------:R-:W-:Y:S01]  /*e920*/  BSSY B1, `(.L_x_227) ;  /* 0x0000007000017945 */ /* 0x000fe20003800000 */
[----:B------:R-:W-:Y:S01]  /*e930*/  ISETP.GT.AND P4, PT, R0, 0x10, P1 ;  /* 0x000000100000780c */ /* 0x000fe20000f84270 */
[----:B------:R-:W-:-:S05]  /*e940*/  FFMA R9, R30, UR18, R9 ;  /* 0x000000121e097c23 */ /* 0x000fca0008000009 */
[----:B------:R4:W-:Y:S05]  /*e950*/  @P3 STG.E desc[UR16][R6.64+0x220], R9 ;  /* 0x0002200906003986 */ /* 0x0009ea000c101910 */
[----:B------:R-:W-:Y:S05]  /*e960*/  @!P5 BRA `(.L_x_228) ;  /* 0x000000000008d947 */ /* 0x000fea0003800000 */
[----:B0-----:R-:W2:Y:S04]  /*e970*/  LDL.LU.64 R10, [R1+0x240] ;  /* 0x00024000010a7983 */ /* 0x001ea80000300a00 */
[----:B--2---:R0:W5:Y:S02]  /*e980*/  LDG.E.LTC128B R8, desc[UR16][R10.64+0x220] ;  /* 0x000220100a087981 */ /* 0x004164000c1e1920 */
.L_x_228:
[----:B------:R-:W-:Y:S05]  /*e990*/  BSYNC B1 ;  /* 0x0000000000017941 */ /* 0x000fea0003800000 */
.L_x_227:
[----:B------:R-:W3:Y:S01]  /*e9a0*/  LDL.64 R12, [R1+0x238] ;  /* 0x00023800010c7983 */ /* 0x000ee20000100a00 */
[----:B--2-45:R-:W-:Y:S01]  /*e9b0*/  FMUL R6, R8, UR19 ;  /* 0x0000001308067c20 */ /* 0x034fe20008400000 */
[----:B0-----:R-:W-:Y:S01]  /*e9c0*/  IMAD.MOV.U32 R10, RZ, RZ, R8 ;  /* 0x000000ffff0a7224 */ /* 0x001fe200078e0008 */
[----:B------:R-:W-:Y:S01]  /*e9d0*/  MOV R9, R5 ;  /* 0x0000000500097202 */ /* 0x000fe20000000f00 */
[----:B------:R-:W-:Y:S02]  /*e9e0*/  IMAD.MOV.U32 R8, RZ, RZ, R4 ;  /* 0x000000ffff087224 */ /* 0x000fe400078e0004 */
[----:B------:R-:W-:-:S05]  /*e9f0*/  FFMA R31, R31, UR18, R6 ;  /* 0x000000121f1f7c23 */ /* 0x000fca0008000006 */
[----:B------:R0:W-:Y:S04]  /*ea00*/  @P5 STG.E desc[UR16][R8.64+0x220], R31 ;  /* 0x0002201f08005986 */ /* 0x0001e8000c101910 */
[----:B---3--:R-:W2:Y:S01]  /*ea10*/  @P4 LDG.E.LTC128B R10, desc[UR16][R12.64+0x200] ;  /* 0x000200100c0a4981 */ /* 0x008ea2000c1e1920 */
[----:B------:R-:W-:Y:S01]  /*ea20*/  IMAD.U32 R6, RZ, RZ, UR26 ;  /* 0x0000001aff067e24 */ /* 0x000fe2000f8e00ff */
[----:B------:R-:W-:Y:S01]  /*ea30*/  ISETP.GT.AND P6, PT, R0, 0x11, P1 ;  /* 0x000000110000780c */ /* 0x000fe20000fc4270 */
[----:B------:R-:W-:Y:S02]  /*ea40*/  BSSY B1, `(.L_x_229) ;  /* 0x000000a000017945 */ /* 0x000fe40003800000 */
[----:B0-----:R-:W-:Y:S01]  /*ea50*/  IMAD.WIDE.U32 R8, R6, 0x1c, R8 ;  /* 0x0000001c06087825 */ /* 0x001fe200078e0008 */
[----:B------:R-:W-:-:S03]  /*ea60*/  IADD3 R6, P5, R4, UR21, RZ ;  /* 0x0000001504067c10 */ /* 0x000fc6000ffbe0ff */
[----:B------:R-:W-:Y:S02]  /*ea70*/  VIADD R9, R9, UR28 ;  /* 0x0000001c09097c36 */ /* 0x000fe40008000000 */
[----:B--2---:R-:W-:-:S04]  /*ea80*/  FMUL R7, R10, UR19 ;  /* 0x000000130a077c20 */ /* 0x004fc80008400000 */
[----:B------:R-:W-:-:S05]  /*ea90*/  FFMA R32, R32, UR18, R7 ;  /* 0x0000001220207c23 */ /* 0x000fca0008000007 */
[----:B------:R0:W-:Y:S01]  /*eaa0*/  @P4 STG.E desc[UR16][R8.64+0x200], R32 ;  /* 0x0002002008004986 */ /* 0x0001e2000c101910 */
[----:B------:R-:W-:Y:S05]  /*eab0*/  @!P6 BRA `(.L_x_230) ;  /* 0x000000000008e947 */ /* 0x000fea0003800000 */
[----:B------:R-:W2:Y:S04]  /*eac0*/  LDL.64 R14, [R1+0x230] ;  /* 0x00023000010e7983 */ /* 0x000ea80000100a00 */
[----:B--2---:R2:W5:Y:S02]  /*ead0*/  LDG.E.LTC128B R10, desc[UR16][R14.64+0x200] ;  /* 0x000200100e0a7981 */ /* 0x004564000c1e1920 */
.L_x_230:
[----:B------:R-:W-:Y:S05]  /*eae0*/  BSYNC B1 ;  /* 0x0000000000017941 */ /* 0x000fea0003800000 */
.L_x_229:
        /* <DEDUP_REMOVED lines=8> */
.L_x_232:
[----:B------:R-:W-:Y:S05]  /*eb70*/  BSYNC B1 ;  /* 0x0000000000017941 */ /* 0x000fea0003800000 */
.L_x_231:
[----:B---3-5:R-:W-:Y:S01]  /*eb80*/  FMUL R4, R10, UR19 ;  /* 0x000000130a047c20 */ /* 0x028fe20008400000 */
[C---:B------:R-:W-:Y:S01]  /*eb90*/  ISETP.GT.AND P5, PT, R0.reuse, 0x11, P2 ;  /* 0x000000110000780c */ /* 0x040fe200017a4270 */
[----:B------:R-:W-:Y:S01]  /*eba0*/  BSSY B1, `(.L_x_233) ;  /* 0x0000007000017945 */ /* 0x000fe20003800000 */
[----:B------:R-:W-:Y:S01]  /*ebb0*/  ISETP.GT.AND P4, PT, R0, 0x18, P1 ;  /* 0x000000180000780c */ /* 0x000fe20000f84270 */
[----:B------:R-:W-:-:S05]  /*ebc0*/  FFMA R4, R34, UR18, R4 ;  /* 0x0000001222047c23 */ /* 0x000fca0008000004 */
[----:B------:R3:W-:Y:S05]  /*ebd0*/  @P3 STG.E desc[UR16][R8.64+0x220], R4 ;  /* 0x0002200408003986 */ /* 0x0007ea000c101910 */
[----:B------:R-:W-:Y:S05]  /*ebe0*/  @!P5 BRA `(.L_x_234) ;  /* 0x000000000008d947 */ /* 0x000fea0003800000 */
[----:B----4-:R-:W4:Y:S04]  /*ebf0*/  LDL.LU.64 R12, [R1+0x230] ;  /* 0x00023000010c7983 */ /* 0x010f280000300a00 */
[----:B----4-:R4:W5:Y:S02]  /*ec00*/  LDG.E.LTC128B R10, desc[UR16][R12.64+0x220] ;  /* 0x000220100c0a7981 */ /* 0x010964000c1e1920 */
.L_x_234:
[----:B------:R-:W-:Y:S05]  /*ec10*/  BSYNC B1 ;  /* 0x0000000000017941 */ /* 0x000fea0003800000 */
.L_x_233:
[----:B----4-:R-:W4:Y:S01]  /*ec20*/  LDL.64 R12, [R1+0x228] ;  /* 0x00022800010c7983 */ /* 0x010f220000100a00 */
[----:B---3-5:R-:W-:Y:S01]  /*ec30*/  FMUL R4, R10, UR19 ;  /* 0x000000130a047c20 */ /* 0x028fe20008400000 */
[----:B0-----:R-:W-:Y:S01]  /*ec40*/  IMAD.MOV.U32 R8, RZ, RZ, R6 ;  /* 0x000000ffff087224 */ /* 0x001fe200078e0006 */
[----:B------:R-:W-:Y:S02]  /*ec50*/  MOV R9, R7 ;  /* 0x0000000700097202 */ /* 0x000fe40000000f00 */
[----:B------:R-:W-:-:S05]  /*ec60*/  FFMA R35, R35, UR18, R4 ;  /* 0x0000001223237c23 */ /* 0x000fca0008000004 */
[----:B------:R0:W-:Y:S04]  /*ec70*/  @P5 STG.E desc[UR16][R8.64+0x220], R35 ;  /* 0x0002202308005986 */ /* 0x0001e8000c101910 */
[----:B----4-:R-:W3:Y:S01]  /*ec80*/  @P4 LDG.E.LTC128B R10, desc[UR16][R12.64+0x200] ;  /* 0x000200100c0a4981 */ /* 0x010ee2000c1e1920 */
[----:B------:R-:W-:Y:S01]  /*ec90*/  IMAD.U32 R4, RZ, RZ, UR26 ;  /* 0x0000001aff047e24 */ /* 0x000fe2000f8e00ff */
[----:B------:R-:W-:Y:S01]  /*eca0*/  ISETP.GT.AND P6, PT, R0, 0x19, P1 ;  /* 0x000000190000780c */ /* 0x000fe20000fc4270 */
[----:B------:R-:W-:Y:S02]  /*ecb0*/  BSSY B1, `(.L_x_235) ;  /* 0x000000a000017945 */ /* 0x000fe40003800000 */
[----:B0-----:R-:W-:Y:S01]  /*ecc0*/  IMAD.WIDE.U32 R8, R4, 0x1c, R8 ;  /* 0x0000001c04087825 */ /* 0x001fe200078e0008 */
[----:B------:R-:W-:-:S03]  /*ecd0*/  IADD3 R4, P5, R6, UR21, RZ ;  /* 0x0000001506047c10 */ /* 0x000fc6000ffbe0ff */
[----:B------:R-:W-:Y:S02]  /*ece0*/  VIADD R9, R9, UR28 ;  /* 0x0000001c09097c36 */ /* 0x000fe40008000000 */
[----:B---3--:R-:W-:-:S04]  /*ecf0*/  FMUL R5, R10, UR19 ;  /* 0x000000130a057c20 */ /* 0x008fc80008400000 */
[----:B------:R-:W-:-:S05]  /*ed00*/  FFMA R36, R36, UR18, R5 ;  /* 0x0000001224247c23 */ /* 0x000fca0008000005 */
[----:B------:R0:W-:Y:S01]  /*ed10*/  @P4 STG.E desc[UR16][R8.64+0x200], R36 ;  /* 0x0002002408004986 */ /* 0x0001e2000c101910 */
[----:B------:R-:W-:Y:S05]  /*ed20*/  @!P6 BRA `(.L_x_236) ;  /* 0x000000000008e947 */ /* 0x000fea0003800000 */
[----:B--2---:R-:W2:Y:S04]  /*ed30*/  LDL.64 R14, [R1+0x220] ;  /* 0x00022000010e7983 */ /* 0x004ea80000100a00 */
[----:B--2---:R3:W5:Y:S02]  /*ed40*/  LDG.E.LTC128B R10, desc[UR16][R14.64+0x200] ;  /* 0x000200100e0a7981 */ /* 0x004764000c1e1920 */
.L_x_236:
[----:B------:R-:W-:Y:S05]  /*ed50*/  BSYNC B1 ;  /* 0x0000000000017941 */ /* 0x000fea0003800000 */
.L_x_235:
        /* <DEDUP_REMOVED lines=8> */
.L_x_238:
[----:B------:R-:W-:Y:S05]  /*ede0*/  BSYNC B1 ;  /* 0x0000000000017941 */ /* 0x000fea0003800000 */
.L_x_237:
        /* <DEDUP_REMOVED lines=9> */
.L_x_240:
[----:B------:R-:W-:Y:S05]  /*ee80*/  BSYNC B1 ;  /* 0x0000000000017941 */ /* 0x000fea0003800000 */
.L_x_239:
[----:B0-----:R-:W2:Y:S01]  /*ee90*/  LDL.64 R12, [R1+0x218] ;  /* 0x00021800010c7983 */ /* 0x001ea20000100a00 */
[----:B----45:R-:W-:Y:S01]  /*eea0*/  FMUL R6, R10, UR19 ;  /* 0x000000130a067c20 */ /* 0x030fe20008400000 */
[----:B------:R-:W-:Y:S01]  /*eeb0*/  IMAD.MOV.U32 R8, RZ, RZ, R4 ;  /* 0x000000ffff087224 */ /* 0x000fe200078e0004 */
[----:B------:R-:W-:Y:S02]  /*eec0*/  MOV R9, R5 ;  /* 0x0000000500097202 */ /* 0x000fe40000000f00 */
[----:B------:R-:W-:-:S05]  /*eed0*/  FFMA R39, R39, UR18, R6 ;  /* 0x0000001227277c23 */ /* 0x000fca0008000006 */
[----:B------:R0:W-:Y:S04]  /*eee0*/  @P5 STG.E desc[UR16][R8.64+0x220], R39 ;  /* 0x0002202708005986 */ /* 0x0001e8000c101910 */
[----:B--2---:R-:W2:Y:S01]  /*eef0*/  @P4 LDG.E.LTC128B R10, desc[UR16][R12.64+0x200] ;  /* 0x000200100c0a4981 */ /* 0x004ea2000c1e1920 */
[----:B------:R-:W-:Y:S01]  /*ef00*/  IMAD.U32 R7, RZ, RZ, UR26 ;  /* 0x0000001aff077e24 */ /* 0x000fe2000f8e00ff */
[----:B------:R-:W-:Y:S01]  /*ef10*/  ISETP.GT.AND P6, PT, R0, 0x21, P1 ;  /* 0x000000210000780c */ /* 0x000fe20000fc4270 */
[----:B------:R-:W-:Y:S01]  /*ef20*/  BSSY B1, `(.L_x_241) ;  /* 0x000000a000017945 */ /* 0x000fe20003800000 */
[----:B------:R-:W-:Y:S01]  /*ef30*/  IADD3 R6, P5, R4, UR21, RZ ;  /* 0x0000001504067c10 */ /* 0x000fe2000ffbe0ff */
[----:B0-----:R-:W-:-:S04]  /*ef40*/  IMAD.WIDE.U32 R8, R7, 0x1c, R8 ;  /* 0x0000001c07087825 */ /* 0x001fc800078e0008 */
[----:B------:R-:W-:Y:S02]  /*ef50*/  VIADD R9, R9, UR28 ;  /* 0x0000001c09097c36 */ /* 0x000fe40008000000 */
[----:B--2---:R-:W-:-:S04]  /*ef60*/  FMUL R7, R10, UR19 ;  /* 0x000000130a077c20 */ /* 0x004fc80008400000 */
[----:B------:R-:W-:-:S05]  /*ef70*/  FFMA R40, R40, UR18, R7 ;  /* 0x0000001228287c23 */ /* 0x000fca0008000007 */
[----:B------:R0:W-:Y:S01]  /*ef80*/  @P4 STG.E desc[UR16][R8.64+0x200], R40 ;  /* 0x0002002808004986 */ /* 0x0001e2000c101910 */
[----:B------:R-:W-:Y:S05]  /*ef90*/  @!P6 BRA `(.L_x_242) ;  /* 0x000000000008e947 */ /* 0x000fea0003800000 */
[----:B---3--:R-:W2:Y:S04]  /*efa0*/  LDL.64 R14, [R1+0x210] ;  /* 0x00021000010e7983 */ /* 0x008ea80000100a00 */
[----:B--2---:R2:W5:Y:S02]  /*efb0*/  LDG.E.LTC128B R10, desc[UR16][R14.64+0x200] ;  /* 0x000200100e0a7981 */ /* 0x004564000c1e1920 */
.L_x_242:
[----:B------:R-:W-:Y:S05]  /*efc0*/  BSYNC B1 ;  /* 0x0000000000017941 */ /* 0x000fea0003800000 */
.L_x_241:
        /* <DEDUP_REMOVED lines=8> */
.L_x_244:
[----:B------:R-:W-:Y:S05]  /*f050*/  BSYNC B1 ;  /* 0x0000000000017941 */ /* 0x000fea0003800000 */
.L_x_243:
[----:B-----5:R-:W-:Y:S01]  /*f060*/  FMUL R5, R10, UR19 ;  /* 0x000000130a057c20 */ /* 0x020fe20008400000 */
        /* <DEDUP_REMOVED lines=8> */
.L_x_246:
[----:B------:R-:W-:Y:S05]  /*f0f0*/  BSYNC B1 ;  /* 0x0000000000017941 */ /* 0x000fea0003800000 */
.L_x_245:
[----:B0-----:R-:W2:Y:S01]  /*f100*/  LDL.64 R12, [R1+0x40] ;  /* 0x00004000010c7983 */ /* 0x001ea20000100a00 */
[----:B-----5:R-:W-:-:S04]  /*f110*/  FMUL R4, R10, UR19 ;  /* 0x000000130a047c20 */ /* 0x020fc80008400000 */
[----:B------:R-:W-:-:S05]  /*f120*/  FFMA R43, R43, UR18, R4 ;  /* 0x000000122b2b7c23 */ /* 0x000fca0008000004 */
[----:B------:R0:W-:Y:S04]  /*f130*/  @P5 STG.E desc[UR16][R6.64+0x220], R43 ;  /* 0x0002202b06005986 */ /* 0x0001e8000c101910 */
[----:B--2---:R-:W2:Y:S01]  /*f140*/  @P4 LDG.E.LTC128B R10, desc[UR16][R12.64+0x200] ;  /* 0x000200100c0a4981 */ /* 0x004ea2000c1e1920 */
[----:B------:R-:W-:Y:S01]  /*f150*/  IMAD.U32 R9, RZ, RZ, UR26 ;  /* 0x0000001aff097e24 */ /* 0x000fe2000f8e00ff */
[----:B------:R-:W-:Y:S01]  /*f160*/  ISETP.GT.AND P6, PT, R0, 0x29, P1 ;  /* 0x000000290000780c */ /* 0x000fe20000fc4270 */
[----:B------:R-:W-:Y:S01]  /*f170*/  BSSY B1, `(.L_x_247) ;  /* 0x000000a000017945 */ /* 0x000fe20003800000 */
[----:B------:R-:W-:Y:S01]  /*f180*/  IADD3 R4, P5, R6, UR21, RZ ;  /* 0x0000001506047c10 */ /* 0x000fe2000ffbe0ff */
[----:B------:R-:W-:-:S05]  /*f190*/  IMAD.WIDE.U32 R8, R9, 0x1c, R6 ;  /* 0x0000001c09087825 */ /* 0x000fca00078e0006 */
[----:B------:R-:W-:Y:S01]  /*f1a0*/  IADD3 R9, R9, UR28, RZ ;  /* 0x0000001c09097c10 */ /* 0x000fe2000fffe0ff */
[----:B--2---:R-:W-:-:S04]  /*f1b0*/  FMUL R5, R10, UR19 ;  /* 0x000000130a057c20 */ /* 0x004fc80008400000 */
[----:B------:R-:W-:-:S05]  /*f1c0*/  FFMA R11, R44, UR18, R5 ;  /* 0x000000122c0b7c23 */ /* 0x000fca0008000005 */
[----:B------:R0:W-:Y:S01]  /*f1d0*/  @P4 STG.E desc[UR16][R8.64+0x200], R11 ;  /* 0x0002000b08004986 */ /* 0x0001e2000c101910 */
[----:B------:R-:W-:Y:S05]  /*f1e0*/  @!P6 BRA `(.L_x_248) ;  /* 0x000000000008e947 */ /* 0x000fea0003800000 */
[----:B---3--:R-:W2:Y:S04]  /*f1f0*/  LDL.64 R14, [R1+0x38] ;  /* 0x00003800010e7983 */ /* 0x008ea80000100a00 */
[----:B--2---:R2:W5:Y:S02]  /*f200*/  LDG.E.LTC128B R10, desc[UR16][R14.64+0x200] ;  /* 0x000200100e0a7981 */ /* 0x004564000c1e1920 */
.L_x_248:
[----:B------:R-:W-:Y:S05]  /*f210*/  BSYNC B1 ;  /* 0x0000000000017941 */ /* 0x000fea0003800000 */
.L_x_247:
[----:B0---45:R-:W-:Y:S01]  /*f220*/  FMUL R6, R10, UR19 ;  /* 0x000000130a067c20 */ /* 0x031fe20008400000 */
[----:B------:R-:W-:Y:S01]  /*f230*/  IADD3.X R5, R7, UR11, RZ, P5, !PT ;  /* 0x0000000b07057c10 */ /* 0x000fe2000affe4ff */
[----:B------:R-:W-:Y:S01]  /*f240*/  BSSY B1, `(.L_x_249) ;  /* 0x0000006000017945 */ /* 0x000fe20003800000 */
[----:B------:R-:W-:Y:S01]  /*f250*/  ISETP.GT.AND P3, PT, R0, 0x28, P2 ;  /* 0x000000280000780c */ /* 0x000fe20001764270 */
[----:B------:R-:W-:-:S05]  /*f260*/  FFMA R45, R45, UR18, R6 ;  /* 0x000000122d2d7c23 */ /* 0x000fca0008000006 */
[----:B------:R0:W-:Y:S07]  /*f270*/  @P6 STG.E desc[UR16][R4.64+0x200], R45 ;  /* 0x0002002d04006986 */ /* 0x0001ee000c101910 */
[----:B------:R-:W-:Y:S05]  /*f280*/  @!P3 BRA `(.L_x_250) ;  /* 0x000000000004b947 */ /* 0x000fea0003800000 */
[----:B------:R4:W5:Y:S02]  /*f290*/  LDG.E.LTC128B R10, desc[UR16][R12.64+0x220] ;  /* 0x000220100c0a7981 */ /* 0x000964000c1e1920 */
.L_x_250:
[----:B------:R-:W-:Y:S05]  /*f2a0*/  BSYNC B1 ;  /* 0x0000000000017941 */ /* 0x000fea0003800000 */
.L_x_249:
[----:B-----5:R-:W-:Y:S01]  /*f2b0*/  FMUL R7, R10, UR19 ;  /* 0x000000130a077c20 */ /* 0x020fe20008400000 */
        /* <DEDUP_REMOVED lines=8> */
.L_x_252:
[----:B------:R-:W-:Y:S05]  /*f340*/  BSYNC B1 ;  /* 0x0000000000017941 */ /* 0x000fea0003800000 */
.L_x_251:
[----:B----4-:R-:W4:Y:S01]  /*f350*/  LDL.64 R12, [R1+0x30] ;  /* 0x00003000010c7983 */ /* 0x010f220000100a00 */
[----:B-----5:R-:W-:-:S04]  /*f360*/  FMUL R6, R10, UR19 ;  /* 0x000000130a067c20 */ /* 0x020fc80008400000 */
[----:B------:R-:W-:-:S05]  /*f370*/  FFMA R47, R47, UR18, R6 ;  /* 0x000000122f2f7c23 */ /* 0x000fca0008000006 */
[----:B------:R0:W-:Y:S04]  /*f380*/  @P5 STG.E desc[UR16][R4.64+0x220], R47 ;  /* 0x0002202f04005986 */ /* 0x0001e8000c101910 */
[----:B----4-:R-:W4:Y:S01]  /*f390*/  @P4 LDG.E.LTC128B R10, desc[UR16][R12.64+0x200] ;  /* 0x000200100c0a4981 */ /* 0x010f22000c1e1920 */
[----:B0-----:R-:W-:Y:S01]  /*f3a0*/  IMAD.U32 R9, RZ, RZ, UR26 ;  /* 0x0000001aff097e24 */ /* 0x001fe2000f8e00ff */
[----:B------:R-:W-:Y:S01]  /*f3b0*/  ISETP.GT.AND P6, PT, R0, 0x31, P1 ;  /* 0x000000310000780c */ /* 0x000fe20000fc4270 */
[----:B------:R-:W-:Y:S01]  /*f3c0*/  BSSY B1, `(.L_x_253) ;  /* 0x000000a000017945 */ /* 0x000fe20003800000 */
[----:B------:R-:W-:Y:S01]  /*f3d0*/  IADD3 R6, P5, R4, UR21, RZ ;  /* 0x0000001504067c10 */ /* 0x000fe2000ffbe0ff */
[----:B------:R-:W-:-:S04]  /*f3e0*/  IMAD.WIDE.U32 R8, R9, 0x1c, R4 ;  /* 0x0000001c09087825 */ /* 0x000fc800078e0004 */
[----:B------:R-:W-:Y:S02]  /*f3f0*/  VIADD R9, R9, UR28 ;  /* 0x0000001c09097c36 */ /* 0x000fe40008000000 */
[----:B----4-:R-:W-:-:S04]  /*f400*/  FMUL R7, R10, UR19 ;  /* 0x000000130a077c20 */ /* 0x010fc80008400000 */
[----:B------:R-:W-:-:S05]  /*f410*/  FFMA R11, R48, UR18, R7 ;  /* 0x00000012300b7c23 */ /* 0x000fca0008000007 */
[----:B------:R0:W-:Y:S01]  /*f420*/  @P4 STG.E desc[UR16][R8.64+0x200], R11 ;  /* 0x0002000b08004986 */ /* 0x0001e2000c101910 */
[----:B------:R-:W-:Y:S05]  /*f430*/  @!P6 BRA `(.L_x_254) ;  /* 0x000000000008e947 */ /* 0x000fea0003800000 */
[----:B--23--:R-:W2:Y:S04]  /*f440*/  LDL.64 R14, [R1+0x28] ;  /* 0x00002800010e7983 */ /* 0x00cea80000100a00 */
[----:B--2---:R4:W5:Y:S02]  /*f450*/  LDG.E.LTC128B R10, desc[UR16][R14.64+0x200] ;  /* 0x000200100e0a7981 */ /* 0x004964000c1e1920 */
.L_x_254:
[----:B------:R-:W-:Y:S05]  /*f460*/  BSYNC B1 ;  /* 0x0000000000017941 */ /* 0x000fea0003800000 */
.L_x_253:
        /* <DEDUP_REMOVED lines=8> */
.L_x_256:
[----:B------:R-:W-:Y:S05]  /*f4f0*/  BSYNC B1 ;  /* 0x0000000000017941 */ /* 0x000fea0003800000 */
.L_x_255:
        /* <DEDUP_REMOVED lines=9> */
.L_x_258:
[----:B------:R-:W-:Y:S05]  /*f590*/  BSYNC B1 ;  /* 0x0000000000017941 */ /* 0x000fea0003800000 */
.L_x_257:
        /* <DEDUP_REMOVED lines=15> */
[----:B---34-:R-:W2:Y:S04]  /*f690*/  LDL.64 R14, [R1+0x18] ;  /* 0x00001800010e7983 */ /* 0x018ea80000100a00 */
[----:B--2---:R2:W5:Y:S02]  /*f6a0*/  LDG.E.LTC128B R10, desc[UR16][R14.64+0x200] ;  /* 0x000200100e0a7981 */ /* 0x004564000c1e1920 */
.L_x_260:
[----:B------:R-:W-:Y:S05]  /*f6b0*/  BSYNC B1 ;  /* 0x0000000000017941 */ /* 0x000fea0003800000 */
.L_x_259:
[----:B0----5:R-:W-:Y:S01]  /*f6c0*/  FMUL R6, R10, UR19 ;  /* 0x000000130a067c20 */ /* 0x021fe20008400000 */
[----:B------:R-:W-:Y:S01]  /*f6d0*/  IADD3.X R5, R7, UR11, RZ, P5, !PT ;  /* 0x0000000b07057c10 */ /* 0x000fe2000affe4ff */
[----:B------:R-:W-:Y:S01]  /*f6e0*/  BSSY B1, `(.L_x_261) ;  /* 0x0000006000017945 */ /* 0x000fe20003800000 */
[----:B------:R-:W-:Y:S01]  /*f6f0*/  ISETP.GT.AND P3, PT, R0, 0x38, P2 ;  /* 0x000000380000780c */ /* 0x000fe20001764270 */
[----:B------:R-:W-:-:S05]  /*f700*/  FFMA R53, R53, UR18, R6 ;  /* 0x0000001235357c23 */ /* 0x000fca0008000006 */
[----:B------:R0:W-:Y:S07]  /*f710*/  @P6 STG.E desc[UR16][R4.64+0x200], R53 ;  /* 0x0002003504006986 */ /* 0x0001ee000c101910 */
[----:B------:R-:W-:Y:S05]  /*f720*/  @!P3 BRA `(.L_x_262) ;  /* 0x000000000004b947 */ /* 0x000fea0003800000 */
[----:B------:R0:W5:Y:S02]  /*f730*/  LDG.E.LTC128B R10, desc[UR16][R12.64+0x220] ;  /* 0x000220100c0a7981 */ /* 0x000164000c1e1920 */
.L_x_262:
[----:B------:R-:W-:Y:S05]  /*f740*/  BSYNC B1 ;  /* 0x0000000000017941 */ /* 0x000fea0003800000 */
.L_x_261:
        /* <DEDUP_REMOVED lines=9> */
.L_x_264:
[----:B------:R-:W-:Y:S05]  /*f7e0*/  BSYNC B1 ;  /* 0x0000000000017941 */ /* 0x000fea0003800000 */
.L_x_263:
        /* <DEDUP_REMOVED lines=9> */
[----:B------:R-:W-:-:S04]  /*f880*/  IMAD.WIDE.U32 R8, R9, 0x1c, R4 ;  /* 0x0000001c09087825 */ /* 0x000fc800078e0004 */
[----:B------:R-:W-:Y:S02]  /*f890*/  VIADD R9, R9, UR28 ;  /* 0x0000001c09097c36 */ /* 0x000fe40008000000 */
[----:B--2---:R-:W-:-:S04]  /*f8a0*/  FMUL R7, R10, UR19 ;  /* 0x000000130a077c20 */ /* 0x004fc80008400000 */
[----:B------:R-:W-:-:S05]  /*f8b0*/  FFMA R11, R56, UR18, R7 ;  /* 0x00000012380b7c23 */ /* 0x000fca0008000007 */
[----:B------:R0:W-:Y:S01]  /*f8c0*/  @P4 STG.E desc[UR16][R8.64+0x200], R11 ;  /* 0x0002000b08004986 */ /* 0x0001e2000c101910 */
[----:B------:R-:W-:Y:S05]  /*f8d0*/  @!P6 BRA `(.L_x_266) ;  /* 0x000000000008e947 */ /* 0x000fea0003800000 */
[----:B---34-:R-:W2:Y:S04]  /*f8e0*/  LDL.64 R14, [R1+0x8] ;  /* 0x00000800010e7983 */ /* 0x018ea80000100a00 */
[----:B--2---:R2:W5:Y:S02]  /*f8f0*/  LDG.E.LTC128B R10, desc[UR16][R14.64+0x200] ;  /* 0x000200100e0a7981 */ /* 0x004564000c1e1920 */
.L_x_266:
[----:B------:R-:W-:Y:S05]  /*f900*/  BSYNC B1 ;  /* 0x0000000000017941 */ /* 0x000fea0003800000 */
.L_x_265:
        /* <DEDUP_REMOVED lines=8> */
.L_x_268:
[----:B------:R-:W-:Y:S05]  /*f990*/  BSYNC B1 ;  /* 0x0000000000017941 */ /* 0x000fea0003800000 */
.L_x_267:
        /* <DEDUP_REMOVED lines=9> */
.L_x_270:
[----:B------:R-:W-:Y:S05]  /*fa30*/  BSYNC B1 ;  /* 0x0000000000017941 */ /* 0x000fea0003800000 */
.L_x_269:
[----:B0-----:R-:W2:Y:S01]  /*fa40*/  LDL.64 R12, [R1] ;  /* 0x00000000010c7983 */ /* 0x001ea20000100a00 */
        /* <DEDUP_REMOVED lines=14> */
[----:B------:R2:W5:Y:S02]  /*fb30*/  LDG.E.LTC128B R10, desc[UR16][R236.64+0x200] ;  /* 0x00020010ec0a7981 */ /* 0x000564000c1e1920 */
.L_x_272:
[----:B------:R-:W-:Y:S05]  /*fb40*/  BSYNC B1 ;  /* 0x0000000000017941 */ /* 0x000fea0003800000 */
.L_x_271:
        /* <DEDUP_REMOVED lines=8> */
.L_x_274:
[----:B------:R-:W-:Y:S05]  /*fbd0*/  BSYNC B1 ;  /* 0x0000000000017941 */ /* 0x000fea0003800000 */
.L_x_273:
[----:B-----5:R-:W-:Y:S01]  /*fbe0*/  FMUL R7, R10, UR19 ;  /* 0x000000130a077c20 */ /* 0x020fe20008400000 */
[C---:B------:R-:W-:Y:S01]  /*fbf0*/  ISETP.GT.AND P5, PT, R0.reuse, 0x49, P2 ;  /* 0x000000490000780c */ /* 0x040fe200017a4270 */
[----:B------:R-:W-:Y:S01]  /*fc00*/  BSSY B1, `(.L_x_275) ;  /* 0x0000006000017945 */ /* 0x000fe20003800000 */
[----:B------:R-:W-:Y:S01]  /*fc10*/  ISETP.GT.AND P4, PT, R0, 0x50, P1 ;  /* 0x000000500000780c */ /* 0x000fe20000f84270 */
[----:B------:R-:W-:-:S05]  /*fc20*/  FFMA R7, R62, UR18, R7 ;  /* 0x000000123e077c23 */ /* 0x000fca0008000007 */
[----:B------:R0:W-:Y:S05]  /*fc30*/  @P3 STG.E desc[UR16][R8.64+0x220], R7 ;  /* 0x0002200708003986 */ /* 0x0001ea000c101910 */
[----:B------:R-:W-:Y:S05]  /*fc40*/  @!P5 BRA `(.L_x_276) ;  /* 0x000000000004d947 */ /* 0x000fea0003800000 */
[----:B------:R0:W5:Y:S02]  /*fc50*/  LDG.E.LTC128B R10, desc[UR16][R236.64+0x220] ;  /* 0x00022010ec0a7981 */ /* 0x000164000c1e1920 */
.L_x_276:
[----:B------:R-:W-:Y:S05]  /*fc60*/  BSYNC B1 ;  /* 0x0000000000017941 */ /* 0x000fea0003800000 */
.L_x_275:
[----:B-----5:R-:W-:-:S04]  /*fc70*/  FMUL R6, R10, UR19 ;  /* 0x000000130a067c20 */ /* 0x020fc80008400000 */
[----:B------:R-:W-:-:S05]  /*fc80*/  FFMA R63, R63, UR18, R6 ;  /* 0x000000123f3f7c23 */ /* 0x000fca0008000006 */
[----:B------:R1:W-:Y:S04]  /*fc90*/  @P5 STG.E desc[UR16][R4.64+0x220], R63 ;  /* 0x0002203f04005986 */ /* 0x0003e8000c101910 */
[----:B------:R-:W2:Y:S01]  /*fca0*/  @P4 LDG.E.LTC128B R10, desc[UR16][R234.64+0x200] ;  /* 0x00020010ea0a4981 */ /* 0x000ea2000c1e1920 */
[----:B0-----:R-:W-:Y:S01]  /*fcb0*/  IMAD.U32 R7, RZ, RZ, UR26 ;  /* 0x0000001aff077e24 */ /* 0x001fe2000f8e00ff */
        /* <DEDUP_REMOVED lines=9> */
[----:B------:R0:W5:Y:S02]  /*fd50*/  LDG.E.LTC128B R10, desc[UR16][R232.64+0x200] ;  /* 0x00020010e80a7981 */ /* 0x000164000c1e1920 */
.L_x_278:
[----:B------:R-:W-:Y:S05]  /*fd60*/  BSYNC B1 ;  /* 0x0000000000017941 */ /* 0x000fea0003800000 */
.L_x_277:
[----:B-1---5:R-:W-:Y:S01]  /*fd70*/  FMUL R4, R10, UR19 ;  /* 0x000000130a047c20 */ /* 0x022fe20008400000 */
[----:B------:R-:W-:Y:S01]  /*fd80*/  IADD3.X R9, R5, UR11, RZ, P5, !PT ;  /* 0x0000000b05097c10 */ /* 0x000fe2000affe4ff */
[----:B------:R-:W-:Y:S01]  /*fd90*/  BSSY B1, `(.L_x_279) ;  /* 0x0000006000017945 */ /* 0x000fe20003800000 */
[----:B------:R-:W-:Y:S01]  /*fda0*/  ISETP.GT.AND P3, PT, R0, 0x50, P2 ;  /* 0x000000500000780c */ /* 0x000fe20001764270 */
[----:B------:R-:W-:-:S05]  /*fdb0*/  FFMA R65, R65, UR18, R4 ;  /* 0x0000001241417c23 */ /* 0x000fca0008000004 */
[----:B------:R1:W-:Y:S07]  /*fdc0*/  @P6 STG.E desc[UR16][R8.64+0x200], R65 ;  /* 0x0002004108006986 */ /* 0x0003ee000c101910 */
[----:B------:R-:W-:Y:S05]  /*fdd0*/  @!P3 BRA `(.L_x_280) ;  /* 0x000000000004b947 */ /* 0x000fea0003800000 */
[----:B------:R2:W5:Y:S02]  /*fde0*/  LDG.E.LTC128B R10, desc[UR16][R234.64+0x220] ;  /* 0x00022010ea0a7981 */ /* 0x000564000c1e1920 */
.L_x_280:
[----:B------:R-:W-:Y:S05]  /*fdf0*/  BSYNC B1 ;  /* 0x0000000000017941 */ /* 0x000fea0003800000 */
.L_x_279:
        /* <DEDUP_REMOVED lines=8> */
.L_x_282:
[----:B------:R-:W-:Y:S05]  /*fe80*/  BSYNC B1 ;  /* 0x0000000000017941 */ /* 0x000fea0003800000 */
.L_x_281:
        /* <DEDUP_REMOVED lines=15> */
.L_x_284:
[----:B------:R-:W-:Y:S05]  /*ff80*/  BSYNC B1 ;  /* 0x0000000000017941 */ /* 0x000fea0003800000 */
.L_x_283:
        /* <DEDUP_REMOVED lines=8> */
.L_x_286:
[----:B------:R-:W-:Y:S05]  /*10010*/  BSYNC B1 ;  /* 0x0000000000017941 */ /* 0x000fea0003800000 */
.L_x_285:
        /* <DEDUP_REMOVED lines=8> */
.L_x_288:
[----:B------:R-:W-:Y:S05]  /*100a0*/  BSYNC B1 ;  /* 0x0000000000017941 */ /* 0x000fea0003800000 */
.L_x_287:
[----:B0----5:R-:W-:-:S04]  /*100b0*/  FMUL R4, R10, UR19 ;  /* 0x000000130a047c20 */ /* 0x021fc80008400000 */
[----:B------:R-:W-:-:S05]  /*100c0*/  FFMA R71, R71, UR18, R4 ;  /* 0x0000001247477c23 */ /* 0x000fca0008000004 */
[----:B------:R0:W-:Y:S04]  /*100d0*/  @P5 STG.E desc[UR16][R6.64+0x220], R71 ;  /* 0x0002204706005986 */ /* 0x0001e8000c101910 */
[----:B------:R-:W2:Y:S01]  /*100e0*/  @P4 LDG.E.LTC128B R10, desc[UR16][R22.64+0x200] ;  /* 0x00020010160a4981 */ /* 0x000ea2000c1e1920 */
        /* <DEDUP_REMOVED lines=11> */
.L_x_290:
[----:B------:R-:W-:Y:S05]  /*101a0*/  BSYNC B1 ;  /* 0x0000000000017941 */ /* 0x000fea0003800000 */
.L_x_289:
        /* <DEDUP_REMOVED lines=8> */
.L_x_292:
[----:B------:R-:W-:Y:S05]  /*10230*/  BSYNC B1 ;  /* 0x0000000000017941 */ /* 0x000fea0003800000 */
.L_x_291:
        /* <DEDUP_REMOVED lines=8> */
.L_x_294:
[----:B------:R-:W-:Y:S05]  /*102c0*/  BSYNC B1 ;  /* 0x0000000000017941 */ /* 0x000fea0003800000 */
.L_x_293:
        /* <DEDUP_REMOVED lines=15> */
.L_x_296:
[----:B------:R-:W-:Y:S05]  /*103c0*/  BSYNC B1 ;  /* 0x0000000000017941 */ /* 0x000fea0003800000 */
.L_x_295:
        /* <DEDUP_REMOVED lines=8> */
.L_x_298:
[----:B------:R-:W-:Y:S05]  /*10450*/  BSYNC B1 ;  /* 0x0000000000017941 */ /* 0x000fea0003800000 */
.L_x_297:
        /* <DEDUP_REMOVED lines=8> */
.L_x_300:
[----:B------:R-:W-:Y:S05]  /*104e0*/  BSYNC B1 ;  /* 0x0000000000017941 */ /* 0x000fea0003800000 */
.L_x_299:
        /* <DEDUP_REMOVED lines=15> */
.L_x_302:
[----:B------:R-:W-:Y:S05]  /*105e0*/  BSYNC B1 ;  /* 0x0000000000017941 */ /* 0x000fea0003800000 */
.L_x_301:
        /* <DEDUP_REMOVED lines=8> */
.L_x_304:
[----:B------:R-:W-:Y:S05]  /*10670*/  BSYNC B1 ;  /* 0x0000000000017941 */ /* 0x000fea0003800000 */
.L_x_303:
        /* <DEDUP_REMOVED lines=8> */
.L_x_306:
[----:B------:R-:W-:Y:S05]  /*10700*/  BSYNC B1 ;  /* 0x0000000000017941 */ /* 0x000fea0003800000 */
.L_x_305:
        /* <DEDUP_REMOVED lines=15> */
.L_x_308:
[----:B------:R-:W-:Y:S05]  /*10800*/  BSYNC B1 ;  /* 0x0000000000017941 */ /* 0x000fea0003800000 */
.L_x_307:
        /* <DEDUP_REMOVED lines=8> */
.L_x_310:
[----:B------:R-:W-:Y:S05]  /*10890*/  BSYNC B1 ;  /* 0x0000000000017941 */ /* 0x000fea0003800000 */
.L_x_309:
        /* <DEDUP_REMOVED lines=8> */
.L_x_312:
[----:B------:R-:W-:Y:S05]  /*10920*/  BSYNC B1 ;  /* 0x0000000000017941 */ /* 0x000fea0003800000 */
.L_x_311:
        /* <DEDUP_REMOVED lines=15> */
.L_x_314:
[----:B------:R-:W-:Y:S05]  /*10a20*/  BSYNC B1 ;  /* 0x0000000000017941 */ /* 0x000fea0003800000 */
.L_x_313:
        /* <DEDUP_REMOVED lines=8> */
.L_x_316:
[----:B------:R-:W-:Y:S05]  /*10ab0*/  BSYNC B1 ;  /* 0x0000000000017941 */ /* 0x000fea0003800000 */
.L_x_315:
        /* <DEDUP_REMOVED lines=8> */
.L_x_318:
[----:B------:R-:W-:Y:S05]  /*10b40*/  BSYNC B1 ;  /* 0x0000000000017941 */ /* 0x000fea0003800000 */
.L_x_317:
        /* <DEDUP_REMOVED lines=15> */
.L_x_320:
[----:B------:R-:W-:Y:S05]  /*10c40*/  BSYNC B1 ;  /* 0x0000000000017941 */ /* 0x000fea0003800000 */
.L_x_319:
        /* <DEDUP_REMOVED lines=8> */
.L_x_322:
[----:B------:R-:W-:Y:S05]  /*10cd0*/  BSYNC B1 ;  /* 0x0000000000017941 */ /* 0x000fea0003800000 */
.L_x_321:
        /* <DEDUP_REMOVED lines=8> */
.L_x_324:
[----:B------:R-:W-:Y:S05]  /*10d60*/  BSYNC B1 ;  /* 0x0000000000017941 */ /* 0x000fea0003800000 */
.L_x_323:
        /* <DEDUP_REMOVED lines=15> */
.L_x_326:
[----:B------:R-:W-:Y:S05]  /*10e60*/  BSYNC B1 ;  /* 0x0000000000017941 */ /* 0x000fea0003800000 */
.L_x_325:
        /* <DEDUP_REMOVED lines=8> */
.L_x_328:
[----:B------:R-:W-:Y:S05]  /*10ef0*/  BSYNC B1 ;  /* 0x0000000000017941 */ /* 0x000fea0003800000 */
.L_x_327:
        /* <DEDUP_REMOVED lines=8> */
.L_x_330:
[----:B------:R-:W-:Y:S05]  /*10f80*/  BSYNC B1 ;  /* 0x0000000000017941 */ /* 0x000fea0003800000 */
.L_x_329:
        /* <DEDUP_REMOVED lines=15> */
.L_x_332:
[----:B------:R-:W-:Y:S05]  /*11080*/  BSYNC B1 ;  /* 0x0000000000017941 */ /* 0x000fea0003800000 */
.L_x_331:
        /* <DEDUP_REMOVED lines=8> */
.L_x_334:
[----:B------:R-:W-:Y:S05]  /*11110*/  BSYNC B1 ;  /* 0x0000000000017941 */ /* 0x000fea0003800000 */
.L_x_333:
        /* <DEDUP_REMOVED lines=8> */
.L_x_336:
[----:B------:R-:W-:Y:S05]  /*111a0*/  BSYNC B1 ;  /* 0x0000000000017941 */ /* 0x000fea0003800000 */
.L_x_335:
        /* <DEDUP_REMOVED lines=15> */
.L_x_338:
[----:B------:R-:W-:Y:S05]  /*112a0*/  BSYNC B1 ;  /* 0x0000000000017941 */ /* 0x000fea0003800000 */
.L_x_337:
        /* <DEDUP_REMOVED lines=8> */
.L_x_340:
[----:B------:R-:W-:Y:S05]  /*11330*/  BSYNC B1 ;  /* 0x0000000000017941 */ /* 0x000fea0003800000 */
.L_x_339:
        /* <DEDUP_REMOVED lines=8> */
.L_x_342:
[----:B------:R-:W-:Y:S05]  /*113c0*/  BSYNC B1 ;  /* 0x0000000000017941 */ /* 0x000fea0003800000 */
.L_x_341:
        /* <DEDUP_REMOVED lines=15> */
.L_x_344:
[----:B------:R-:W-:Y:S05]  /*114c0*/  BSYNC B1 ;  /* 0x0000000000017941 */ /* 0x000fea0003800000 */
.L_x_343:
        /* <DEDUP_REMOVED lines=8> */
.L_x_346:
[----:B------:R-:W-:Y:S05]  /*11550*/  BSYNC B1 ;  /* 0x0000000000017941 */ /* 0x000fea0003800000 */
.L_x_345:
        /* <DEDUP_REMOVED lines=8> */
.L_x_348:
[----:B------:R-:W-:Y:S05]  /*115e0*/  BSYNC B1 ;  /* 0x0000000000017941 */ /* 0x000fea0003800000 */
.L_x_347:
        /* <DEDUP_REMOVED lines=15> */
.L_x_350:
[----:B------:R-:W-:Y:S05]  /*116e0*/  BSYNC B1 ;  /* 0x0000000000017941 */ /* 0x000fea0003800000 */
.L_x_349:
        /* <DEDUP_REMOVED lines=8> */
.L_x_352:
[----:B------:R-:W-:Y:S05]  /*11770*/  BSYNC B1 ;  /* 0x0000000000017941 */ /* 0x000fea0003800000 */
.L_x_351:
        /* <DEDUP_REMOVED lines=8> */
.L_x_354:
[----:B------:R-:W-:Y:S05]  /*11800*/  BSYNC B1 ;  /* 0x0000000000017941 */ /* 0x000fea0003800000 */
.L_x_353:
        /* <DEDUP_REMOVED lines=15> */
.L_x_356:
[----:B------:R-:W-:Y:S05]  /*11900*/  BSYNC B1 ;  /* 0x0000000000017941 */ /* 0x000fea0003800000 */
.L_x_355:
        /* <DEDUP_REMOVED lines=8> */
.L_x_358:
[----:B------:R-:W-:Y:S05]  /*11990*/  BSYNC B1 ;  /* 0x0000000000017941 */ /* 0x000fea0003800000 */
.L_x_357:
        /* <DEDUP_REMOVED lines=8> */
.L_x_360:
[----:B------:R-:W-:Y:S05]  /*11a20*/  BSYNC B1 ;  /* 0x0000000000017941 */ /* 0x000fea0003800000 */
.L_x_359:
        /* <DEDUP_REMOVED lines=15> */
.L_x_362:
[----:B------:R-:W-:Y:S05]  /*11b20*/  BSYNC B1 ;  /* 0x0000000000017941 */ /* 0x000fea0003800000 */
.L_x_361:
        /* <DEDUP_REMOVED lines=8> */
.L_x_364:
[----:B------:R-:W-:Y:S05]  /*11bb0*/  BSYNC B1 ;  /* 0x0000000000017941 */ /* 0x000fea0003800000 */
.L_x_363:
        /* <DEDUP_REMOVED lines=8> */
.L_x_366:
[----:B------:R-:W-:Y:S05]  /*11c40*/  BSYNC B1 ;  /* 0x0000000000017941 */ /* 0x000fea0003800000 */
.L_x_365:
        /* <DEDUP_REMOVED lines=15> */
.L_x_368:
[----:B------:R-:W-:Y:S05]  /*11d40*/  BSYNC B1 ;  /* 0x0000000000017941 */ /* 0x000fea0003800000 */
.L_x_367:
        /* <DEDUP_REMOVED lines=8> */
.L_x_370:
[----:B------:R-:W-:Y:S05]  /*11dd0*/  BSYNC B1 ;  /* 0x0000000000017941 */ /* 0x000fea0003800000 */
.L_x_369:
        /* <DEDUP_REMOVED lines=8> */
.L_x_372:
[----:B------:R-:W-:Y:S05]  /*11e60*/  BSYNC B1 ;  /* 0x0000000000017941 */ /* 0x000fea0003800000 */
.L_x_371:
        /* <DEDUP_REMOVED lines=15> */
.L_x_374:
[----:B------:R-:W-:Y:S05]  /*11f60*/  BSYNC B1 ;  /* 0x0000000000017941 */ /* 0x000fea0003800000 */
.L_x_373:
        /* <DEDUP_REMOVED lines=8> */
.L_x_376:
[----:B------:R-:W-:Y:S05]  /*11ff0*/  BSYNC B1 ;  /* 0x0000000000017941 */ /* 0x000fea0003800000 */
.L_x_375:
        /* <DEDUP_REMOVED lines=8> */
.L_x_378:
[----:B------:R-:W-:Y:S05]  /*12080*/  BSYNC B1 ;  /* 0x0000000000017941 */ /* 0x000fea0003800000 */
.L_x_377:
        /* <DEDUP_REMOVED lines=15> */
.L_x_380:
[----:B------:R-:W-:Y:S05]  /*12180*/  BSYNC B1 ;  /* 0x0000000000017941 */ /* 0x000fea0003800000 */
.L_x_379:
        /* <DEDUP_REMOVED lines=8> */
.L_x_382:
[----:B------:R-:W-:Y:S05]  /*12210*/  BSYNC B1 ;  /* 0x0000000000017941 */ /* 0x000fea0003800000 */
.L_x_381:
        /* <DEDUP_REMOVED lines=8> */
.L_x_384:
[----:B------:R-:W-:Y:S05]  /*122a0*/  BSYNC B1 ;  /* 0x0000000000017941 */ /* 0x000fea0003800000 */
.L_x_383:
        /* <DEDUP_REMOVED lines=15> */
.L_x_386:
[----:B------:R-:W-:Y:S05]  /*123a0*/  BSYNC B1 ;  /* 0x0000000000017941 */ /* 0x000fea0003800000 */
.L_x_385:
        /* <DEDUP_REMOVED lines=8> */
.L_x_388:
[----:B------:R-:W-:Y:S05]  /*12430*/  BSYNC B1 ;  /* 0x0000000000017941 */ /* 0x000fea0003800000 */
.L_x_387:
        /* <DEDUP_REMOVED lines=8> */
.L_x_390:
[----:B------:R-:W-:Y:S05]  /*124c0*/  BSYNC B1 ;  /* 0x0000000000017941 */ /* 0x000fea0003800000 */
.L_x_389:
        /* <DEDUP_REMOVED lines=15> */
.L_x_392:
[----:B------:R-:W-:Y:S05]  /*125c0*/  BSYNC B1 ;  /* 0x0000000000017941 */ /* 0x000fea0003800000 */
.L_x_391:
        /* <DEDUP_REMOVED lines=8> */
.L_x_394:
[----:B------:R-:W-:Y:S05]  /*12650*/  BSYNC B1 ;  /* 0x0000000000017941 */ /* 0x000fea0003800000 */
.L_x_393:
        /* <DEDUP_REMOVED lines=8> */
.L_x_396:
[----:B------:R-:W-:Y:S05]  /*126e0*/  BSYNC B1 ;  /* 0x0000000000017941 */ /* 0x000fea0003800000 */
.L_x_395:
        /* <DEDUP_REMOVED lines=15> */
.L_x_398:
[----:B------:R-:W-:Y:S05]  /*127e0*/  BSYNC B1 ;  /* 0x0000000000017941 */ /* 0x000fea0003800000 */
.L_x_397:
        /* <DEDUP_REMOVED lines=8> */
.L_x_400:
[----:B------:R-:W-:Y:S05]  /*12870*/  BSYNC B1 ;  /* 0x0000000000017941 */ /* 0x000fea0003800000 */
.L_x_399:
        /* <DEDUP_REMOVED lines=8> */
.L_x_402:
[----:B------:R-:W-:Y:S05]  /*12900*/  BSYNC B1 ;  /* 0x0000000000017941 */ /* 0x000fea0003800000 */
.L_x_401:
        /* <DEDUP_REMOVED lines=15> */
.L_x_404:
[----:B------:R-:W-:Y:S05]  /*12a00*/  BSYNC B1 ;  /* 0x0000000000017941 */ /* 0x000fea0003800000 */
.L_x_403:
        /* <DEDUP_REMOVED lines=8> */
.L_x_406:
[----:B------:R-:W-:Y:S05]  /*12a90*/  BSYNC B1 ;  /* 0x0000000000017941 */ /* 0x000fea0003800000 */
.L_x_405:
[----:B-----5:R-:W-:Y:S01]  /*12aa0*/  FMUL R9, R10, UR19 ;  /* 0x000000130a097c20 */ /* 0x020fe20008400000 */
[----:B------:R-:W-:Y:S01]  /*12ab0*/  ISETP.GT.AND P2, PT, R0, 0xf9, P2 ;  /* 0x000000f90000780c */ /* 0x000fe20001744270 */
[----:B------:R-:W-:Y:S02]  /*12ac0*/  BSSY B1, `(.L_x_407) ;  /* 0x0000005000017945 */ /* 0x000fe40003800000 */
[----:B------:R-:W-:-:S05]  /*12ad0*/  FFMA R9, R150, UR18, R9 ;  /* 0x0000001296097c23 */ /* 0x000fca0008000009 */
[----:B------:R0:W-:Y:S05]  /*12ae0*/  @P4 STG.E desc[UR16][R4.64+0x220], R9 ;  /* 0x0002200904004986 */ /* 0x0001ea000c101910 */
[----:B------:R-:W-:Y:S05]  /*12af0*/  @!P2 BRA `(.L_x_408) ;  /* 0x000000000004a947 */ /* 0x000fea0003800000 */
[----:B------:R0:W5:Y:S02]  /*12b00*/  LDG.E.LTC128B R10, desc[UR16][R2.64+0x220] ;  /* 0x00022010020a7981 */ /* 0x000164000c1e1920 */
.L_x_408:
[----:B------:R-:W-:Y:S05]  /*12b10*/  BSYNC B1 ;  /* 0x0000000000017941 */ /* 0x000fea0003800000 */
.L_x_407:
[----:B-----5:R-:W-:-:S04]  /*12b20*/  FMUL R10, R10, UR19 ;  /* 0x000000130a0a7c20 */ /* 0x020fc80008400000 */
[----:B------:R-:W-:Y:S01]  /*12b30*/  FFMA R151, R151, UR18, R10 ;  /* 0x0000001297977c23 */ /* 0x000fe2000800000a */
[----:B------:R-:W-:Y:S06]  /*12b40*/  @!P2 BRA `(.L_x_409) ;  /* 0x0000004c0054a947 */ /* 0x000fec0003800000 */
[----:B------:R0:W-:Y:S01]  /*12b50*/  STG.E desc[UR16][R6.64+0x220], R151 ;  /* 0x0002209706007986 */ /* 0x0001e2000c101910 */
[----:B------:R-:W-:Y:S05]  /*12b60*/  BRA `(.L_x_409) ;  /* 0x0000004c004c7947 */ /* 0x000fea0003800000 */
.L_x_26:
[----:B------:R-:W3:Y:S01]  /*12b70*/  LDL.LU R2, [R1] ;  /* 0x0000000001027983 */ /* 0x000ee20000300800 */
[----:B------:R-:W-:-:S03]  /*12b80*/  ULDC.64 UR8, c[0x0][0x6c0] ;  /* 0x0001b00000087ab9 */ /* 0x000fc60000000a00 */
[----:B------:R-:W4:Y:S04]  /*12b90*/  LDL.LU R6, [R1+0x4] ;  /* 0x0000040001067983 */ /* 0x000f280000300800 */
[----:B------:R-:W5:Y:S04]  /*12ba0*/  LDL.LU R7, [R1+0x8] ;  /* 0x0000080001077983 */ /* 0x000f680000300800 */
[----:B------:R-:W2:Y:S04]  /*12bb0*/  LDL.LU R8, [R1+0xc] ;  /* 0x00000c0001087983 */ /* 0x000ea80000300800 */
        /* <DEDUP_REMOVED lines=49> */
[----:B------:R-:W2:Y:S01]  /*12ed0*/  LDL.LU R194, [R1+0x150] ;  /* 0x0001500001c27983 */ /* 0x000ea20000300800 */
[----:B------:R-:W-:-:S03]  /*12ee0*/  LEA R4, P3, R12, UR8, 0x2 ;  /* 0x000000080c047c11 */ /* 0x000fc6000f8610ff */
[----:B------:R-:W2:Y:S04]  /*12ef0*/  LDL.LU R193, [R1+0x154] ;  /* 0x0001540001c17983 */ /* 0x000ea80000300800 */
[----:B------:R-:W2:Y:S04]  /*12f00*/  LDL.LU R192, [R1+0x158] ;  /* 0x0001580001c07983 */ /* 0x000ea80000300800 */
[----:B------:R-:W2:Y:S04]  /*12f10*/  LDL.LU R191, [R1+0x15c] ;  /* 0x00015c0001bf7983 */ /* 0x000ea80000300800 */
[----:B------:R-:W2:Y:S01]  /*12f20*/  LDL.LU R190, [R1+0x160] ;  /* 0x0001600001be7983 */ /* 0x000ea20000300800 */
[----:B------:R-:W-:-:S03]  /*12f30*/  LEA.HI.X R5, R12, UR9, R18, 0x2, P3 ;  /* 0x000000090c057c11 */ /* 0x000fc600098f1412 */
[----:B------:R-:W2:Y:S04]  /*12f40*/  LDL.LU R189, [R1+0x164] ;  /* 0x0001640001bd7983 */ /* 0x000ea80000300800 */
[----:B------:R-:W2:Y:S04]  /*12f50*/  LDL.LU R188, [R1+0x168] ;  /* 0x0001680001bc7983 */ /* 0x000ea80000300800 */
[----:B------:R-:W2:Y:S04]  /*12f60*/  LDL.LU R187, [R1+0x16c] ;  /* 0x00016c0001bb7983 */ /* 0x000ea80000300800 */
[----:B------:R-:W2:Y:S04]  /*12f70*/  LDL.LU R186, [R1+0x170] ;  /* 0x0001700001ba7983 */ /* 0x000ea80000300800 */
[----:B------:R-:W2:Y:S04]  /*12f80*/  LDL.LU R185, [R1+0x174] ;  /* 0x0001740001b97983 */ /* 0x000ea80000300800 */
[----:B------:R-:W2:Y:S04]  /*12f90*/  LDL.LU R184, [R1+0x178] ;  /* 0x0001780001b87983 */ /* 0x000ea80000300800 */
[----:B------:R-:W2:Y:S01]  /*12fa0*/  LDL.LU R183, [R1+0x17c] ;  /* 0x00017c0001b77983 */ /* 0x000ea20000300800 */
[----:B------:R-:W-:-:S03]  /*12fb0*/  ISETP.GT.AND P3, PT, R0, 0x1, P1 ;  /* 0x000000010000780c */ /* 0x000fc60000f64270 */
[----:B------:R-:W2:Y:S04]  /*12fc0*/  LDL.LU R182, [R1+0x180] ;  /* 0x0001800001b67983 */ /* 0x000ea80000300800 */
[----:B------:R-:W2:Y:S01]  /*12fd0*/  LDL.LU R181, [R1+0x184] ;  /* 0x0001840001b57983 */ /* 0x000ea20000300800 */
[----:B------:R-:W-:-:S03]  /*12fe0*/  USHF.L.U64.HI UR8, UR26, 0x2, UR27 ;  /* 0x000000021a087899 */ /* 0x000fc6000801021b */
        /* <DEDUP_REMOVED lines=8> */
[----:B---3--:R-:W-:-:S03]  /*13070*/  FMUL R2, R2, UR18 ;  /* 0x0000001202027c20 */ /* 0x008fc60008400000 */
[----:B------:R-:W3:Y:S04]  /*13080*/  LDL.LU R172, [R1+0x1a8] ;  /* 0x0001a80001ac7983 */ /* 0x000ee80000300800 */
[----:B------:R0:W-:Y:S01]  /*13090*/  @P2 STG.E desc[UR16][R4.64], R2 ;  /* 0x0000000204002986 */ /* 0x0001e2000c101910 */
[----:B----4-:R-:W-:-:S03]  /*130a0*/  FMUL R6, R6, UR18 ;  /* 0x0000001206067c20 */ /* 0x010fc60008400000 */
[----:B------:R-:W4:Y:S04]  /*130b0*/  LDL.LU R171, [R1+0x1ac] ;  /* 0x0001ac0001ab7983 */ /* 0x000f280000300800 */
[----:B------:R-:W4:Y:S01]  /*130c0*/  LDL.LU R170, [R1+0x1b0] ;  /* 0x0001b00001aa7983 */ /* 0x000f220000300800 */
[----:B0-----:R-:W-:-:S03]  /*130d0*/  IMAD.U32 R2, RZ, RZ, UR26 ;  /* 0x0000001aff027e24 */ /* 0x001fc6000f8e00ff */
[----:B------:R-:W4:Y:S02]  /*130e0*/  LDL.LU R169, [R1+0x1b4] ;  /* 0x0001b40001a97983 */ /* 0x000f240000300800 */
[----:B------:R-:W-:Y:S02]  /*130f0*/  LEA R2, P2, R2, R4, 0x2 ;  /* 0x0000000402027211 */ /* 0x000fe400078410ff */
[----:B------:R-:W4:Y:S02]  /*13100*/  LDL.LU R168, [R1+0x1b8] ;  /* 0x0001b80001a87983 */ /* 0x000f240000300800 */
[----:B------:R-:W-:Y:S02]  /*13110*/  IADD3.X R3, R5, UR8, RZ, P2, !PT ;  /* 0x0000000805037c10 */ /* 0x000fe400097fe4ff */
[----:B------:R-:W4:Y:S04]  /*13120*/  LDL.LU R167, [R1+0x1bc] ;  /* 0x0001bc0001a77983 */ /* 0x000f280000300800 */
[----:B------:R-:W4:Y:S04]  /*13130*/  LDL.LU R166, [R1+0x1c0] ;  /* 0x0001c00001a67983 */ /* 0x000f280000300800 */
[----:B------:R2:W-:Y:S01]  /*13140*/  @P3 STG.E desc[UR16][R2.64], R6 ;  /* 0x0000000602003986 */ /* 0x0005e2000c101910 */
[----:B------:R-:W-:-:S03]  /*13150*/  ISETP.GT.AND P3, PT, R231, 0x8, PT ;  /* 0x00000008e700780c */ /* 0x000fc60003f64270 */
[----:B------:R-:W4:Y:S01]  /*13160*/  LDL.LU R165, [R1+0x1c4] ;  /* 0x0001c40001a57983 */ /* 0x000f220000300800 */
[----:B------:R-:W-:-:S03]  /*13170*/  ISETP.GT.AND P2, PT, R0, RZ, P3 ;  /* 0x000000ff0000720c */ /* 0x000fc60001f44270 */
[----:B------:R-:W4:Y:S04]  /*13180*/  LDL.LU R164, [R1+0x1c8] ;  /* 0x0001c80001a47983 */ /* 0x000f280000300800 */
[----:B------:R-:W4:Y:S04]  /*13190*/  LDL.LU R163, [R1+0x1cc] ;  /* 0x0001cc0001a37983 */ /* 0x000f280000300800 */
[----:B------:R-:W4:Y:S04]  /*131a0*/  LDL.LU R162, [R1+0x1d0] ;  /* 0x0001d00001a27983 */ /* 0x000f280000300800 */
[----:B------:R-:W4:Y:S04]  /*131b0*/  LDL.LU R161, [R1+0x1d4] ;  /* 0x0001d40001a17983 */ /* 0x000f280000300800 */
[----:B------:R-:W4:Y:S04]  /*131c0*/  LDL.LU R160, [R1+0x1d8] ;  /* 0x0001d80001a07983 */ /* 0x000f280000300800 */
[----:B------:R-:W4:Y:S04]  /*131d0*/  LDL.LU R159, [R1+0x1dc] ;  /* 0x0001dc00019f7983 */ /* 0x000f280000300800 */
[----:B------:R-:W4:Y:S04]  /*131e0*/  LDL.LU R158, [R1+0x1e0] ;  /* 0x0001e000019e7983 */ /* 0x000f280000300800 */
[----:B------:R-:W4:Y:S01]  /*131f0*/  LDL.LU R157, [R1+0x1e4] ;  /* 0x0001e400019d7983 */ /* 0x000f220000300800 */
[----:B-----5:R-:W-:-:S03]  /*13200*/  FMUL R7, R7, UR18 ;  /* 0x0000001207077c20 */ /* 0x020fc60008400000 */
[----:B------:R-:W5:Y:S04]  /*13210*/  LDL.LU R156, [R1+0x1e8] ;  /* 0x0001e800019c7983 */ /* 0x000f680000300800 */
[----:B------:R-:W5:Y:S04]  /*13220*/  LDL.LU R155, [R1+0x1ec] ;  /* 0x0001ec00019b7983 */ /* 0x000f680000300800 */
[----:B------:R-:W5:Y:S04]  /*13230*/  LDL.LU R154, [R1+0x1f0] ;  /* 0x0001f000019a7983 */ /* 0x000f680000300800 */
[----:B------:R-:W5:Y:S04]  /*13240*/  LDL.LU R152, [R1+0x1f4] ;  /* 0x0001f40001987983 */ /* 0x000f680000300800 */
[----:B------:R-:W5:Y:S04]  /*13250*/  LDL.LU R22, [R1+0x1f8] ;  /* 0x0001f80001167983 */ /* 0x000f680000300800 */
[----:B------:R-:W5:Y:S04]  /*13260*/  LDL.LU R20, [R1+0x1fc] ;  /* 0x0001fc0001147983 */ /* 0x000f680000300800 */
[----:B------:R-:W3:Y:S04]  /*13270*/  LDL.LU R12, [R1+0x68] ;  /* 0x00006800010c7983 */ /* 0x000ee80000300800 */
[----:B------:R-:W4:Y:S04]  /*13280*/  LDL.LU R13, [R1+0x7c] ;  /* 0x00007c00010d7983 */ /* 0x000f280000300800 */
[----:B------:R-:W5:Y:S01]  /*13290*/  LDL.LU R18, [R1+0xa4] ;  /* 0x0000a40001127983 */ /* 0x000f620000300800 */
[----:B------:R-:W-:Y:S01]  /*132a0*/  ISETP.GT.AND P4, PT, R0, 0x1, P3 ;  /* 0x000000010000780c */ /* 0x000fe20001f84270 */
[----:B--2---:R-:W-:-:S02]  /*132b0*/  FMUL R6, R8, UR18 ;  /* 0x0000001208067c20 */ /* 0x004fc40008400000 */
[----:B------:R0:W-:Y:S04]  /*132c0*/  @P2 STG.E desc[UR16][R4.64+0x20], R7 ;  /* 0x0000200704002986 */ /* 0x0001e8000c101910 */
[----:B0-----:R-:W2:Y:S01]  /*132d0*/  LDL.LU R7, [R1+0x10] ;  /* 0x0000100001077983 */ /* 0x001ea20000300800 */
[----:B------:R-:W-:Y:S01]  /*132e0*/  IMAD.U32 R8, RZ, RZ, UR26 ;  /* 0x0000001aff087e24 */ /* 0x000fe2000f8e00ff */
[----:B------:R-:W-:Y:S01]  /*132f0*/  ISETP.GT.AND P2, PT, R0, 0x8, P1 ;  /* 0x000000080000780c */ /* 0x000fe20000f44270 */
[----:B------:R-:W-:-:S03]  /*13300*/  UIMAD UR8, UR27, 0x1c, URZ ;  /* 0x0000001c1b0878a4 */ /* 0x000fc6000f8e023f */
[----:B------:R2:W-:Y:S01]  /*13310*/  @P4 STG.E desc[UR16][R2.64+0x20], R6 ;  /* 0x0000200602004986 */ /* 0x0005e2000c101910 */
[----:B------:R-:W-:Y:S01]  /*13320*/  IMAD.WIDE.U32 R8, R8, 0x1c, R2 ;  /* 0x0000001c08087825 */ /* 0x000fe200078e0002 */
[----:B------:R-:W-:Y:S01]  /*13330*/  USHF.L.U32 UR9, UR26, 0x5, URZ ;  /* 0x000000051a097899 */ /* 0x000fe2000800063f */
[----:B------:R-:W-:Y:S01]  /*13340*/  ISETP.GT.AND P4, PT, R0, 0x9, P1 ;  /* 0x000000090000780c */ /* 0x000fe20000f84270 */
[----:B------:R-:W-:Y:S01]  /*13350*/  USHF.L.U64.HI UR27, UR26, 0x5, UR27 ;  /* 0x000000051a1b7899 */ /* 0x000fe2000801021b */
[----:B------:R-:W-:Y:S02]  /*13360*/  VIADD R9, R9, UR8 ;  /* 0x0000000809097c36 */ /* 0x000fe40008000000 */
[----:B------:R-:W-:Y:S01]  /*13370*/  FMUL R10, R10, UR18 ;  /* 0x000000120a0a7c20 */ /* 0x000fe20008400000 */
[----:B--2---:R-:W-:-:S05]  /*13380*/  FMUL R6, R7, UR18 ;  /* 0x0000001207067c20 */ /* 0x004fca0008400000 */
[----:B------:R0:W-:Y:S02]  /*13390*/  @P2 STG.E desc[UR16][R8.64], R6 ;  /* 0x0000000608002986 */ /* 0x0001e4000c101910 */
[----:B0-----:R-:W-:-:S04]  /*133a0*/  IADD3 R6, P2, R2, UR9, RZ ;  /* 0x0000000902067c10 */ /* 0x001fc8000ff5e0ff */
[----:B------:R-:W-:-:S05]  /*133b0*/  IADD3.X R7, R3, UR27, RZ, P2, !PT ;  /* 0x0000001b03077c10 */ /* 0x000fca00097fe4ff */
[----:B------:R0:W-:Y:S04]  /*133c0*/  @P4 STG.E desc[UR16][R6.64], R10 ;  /* 0x0000000a06004986 */ /* 0x0001e8000c101910 */
[----:B0-----:R-:W2:Y:S01]  /*133d0*/  LDL.LU R10, [R1+0x18] ;  /* 0x00001800010a7983 */ /* 0x001ea20000300800 */
[----:B------:R-:W-:Y:S01]  /*133e0*/  ISETP.GT.AND P2, PT, R0, 0x8, P3 ;  /* 0x000000080000780c */ /* 0x000fe20001f44270 */
[----:B--2---:R-:W-:-:S12]  /*133f0*/  FMUL R10, R10, UR18 ;  /* 0x000000120a0a7c20 */ /* 0x004fd80008400000 */
[----:B------:R0:W-:Y:S04]  /*13400*/  @P2 STG.E desc[UR16][R8.64+0x20], R10 ;  /* 0x0000200a08002986 */ /* 0x0001e8000c101910 */
[----:B0-----:R-:W2:Y:S04]  /*13410*/  LDL.LU R9, [R1+0x1c] ;  /* 0x00001c0001097983 */ /* 0x001ea80000300800 */
[----:B------:R-:W3:Y:S01]  /*13420*/  LDL.LU R10, [R1+0x20] ;  /* 0x00002000010a7983 */ /* 0x000ee20000300800 */
[----:B------:R-:W-:Y:S01]  /*13430*/  ISETP.GT.AND P2, PT, R0, 0x9, P3 ;  /* 0x000000090000780c */ /* 0x000fe20001f44270 */
[----:B--2---:R-:W-:Y:S01]  /*13440*/  FMUL R8, R9, UR18 ;  /* 0x0000001209087c20 */ /* 0x004fe20008400000 */
[----:B---3--:R-:W-:-:S11]  /*13450*/  FMUL R10, R10, UR18 ;  /* 0x000000120a0a7c20 */ /* 0x008fd60008400000 */
[----:B------:R0:W-:Y:S01]  /*13460*/  @P2 STG.E desc[UR16][R6.64+0x20], R8 ;  /* 0x0000200806002986 */ /* 0x0001e2000c101910 */
[----:B------:R-:W-:Y:S02]  /*13470*/  ISETP.GT.AND P2, PT, R0, 0x10, P1 ;  /* 0x000000100000780c */ /* 0x000fe40000f44270 */
[----:B0-----:R-:W-:-:S05]  /*13480*/  MOV R8, UR26 ;  /* 0x0000001a00087c02 */ /* 0x001fca0008000f00 */
[----:B------:R-:W-:-:S04]  /*13490*/  IMAD.WIDE.U32 R8, R8, 0x1c, R6 ;  /* 0x0000001c08087825 */ /* 0x000fc800078e0006 */
[----:B------:R-:W-:-:S05]  /*134a0*/  VIADD R9, R9, UR8 ;  /* 0x0000000809097c36 */ /* 0x000fca0008000000 */
[----:B------:R0:W-:Y:S04]  /*134b0*/  @P2 STG.E desc[UR16][R8.64], R10 ;  /* 0x0000000a08002986 */ /* 0x0001e8000c101910 */
[----:B0-----:R-:W2:Y:S01]  /*134c0*/  LDL.LU R10, [R1+0x28] ;  /* 0x00002800010a7983 */ /* 0x001ea20000300800 */
[C---:B------:R-:W-:Y:S01]  /*134d0*/  ISETP.GT.AND P6, PT, R0.reuse, 0x11, P1 ;  /* 0x000000110000780c */ /* 0x040fe20000fc4270 */
[----:B------:R-:W-:Y:S01]  /*134e0*/  FMUL R11, R11, UR18 ;  /* 0x000000120b0b7c20 */ /* 0x000fe20008400000 */
[----:B------:R-:W-:Y:S02]  /*134f0*/  ISETP.GT.AND P2, PT, R0, 0x10, P3 ;  /* 0x000000100000780c */ /* 0x000fe40001f44270 */
[----:B------:R-:W-:Y:S02]  /*13500*/  IADD3 R6, P5, R6, UR9, RZ ;  /* 0x0000000906067c10 */ /* 0x000fe4000ffbe0ff */
[----:B------:R-:W-:-:S02]  /*13510*/  ISETP.GT.AND P4, PT, R0, 0x11, P3 ;  /* 0x000000110000780c */ /* 0x000fc40001f84270 */
[----:B------:R-:W-:-:S05]  /*13520*/  IADD3.X R7, R7, UR27, RZ, P5, !PT ;  /* 0x0000001b07077c10 */ /* 0x000fca000affe4ff */
[----:B------:R0:W-:Y:S04]  /*13530*/  @P6 STG.E desc[UR16][R6.64], R11 ;  /* 0x0000000b06006986 */ /* 0x0001e8000c101910 */
[----:B0-----:R-:W3:Y:S01]  /*13540*/  LDL.LU R11, [R1+0x34] ;  /* 0x00003400010b7983 */ /* 0x001ee20000300800 */
[----:B--2---:R-:W-:-:S05]  /*13550*/  FMUL R10, R10, UR18 ;  /* 0x000000120a0a7c20 */ /* 0x004fca0008400000 */
[----:B------:R0:W-:Y:S04]  /*13560*/  @P2 STG.E desc[UR16][R8.64+0x20], R10 ;  /* 0x0000200a08002986 */ /* 0x0001e8000c101910 */
[----:B0-----:R-:W2:Y:S04]  /*13570*/  LDL.LU R9, [R1+0x2c] ;  /* 0x00002c0001097983 */ /* 0x001ea80000300800 */
[----:B------:R-:W4:Y:S01]  /*13580*/  LDL.LU R10, [R1+0x30] ;  /* 0x00003000010a7983 */ /* 0x000f220000300800 */
[----:B------:R-:W-:Y:S01]  /*13590*/  ISETP.GT.AND P2, PT, R0, 0x18, P1 ;  /* 0x000000180000780c */ /* 0x000fe20000f44270 */
[----:B--2---:R-:W-:-:S05]  /*135a0*/  FMUL R8, R9, UR18 ;  /* 0x0000001209087c20 */ /* 0x004fca0008400000 */
[----:B------:R0:W-:Y:S01]  /*135b0*/  @P4 STG.E desc[UR16][R6.64+0x20], R8 ;  /* 0x0000200806004986 */ /* 0x0001e2000c101910 */
[----:B----4-:R-:W-:Y:S01]  /*135c0*/  FMUL R10, R10, UR18 ;  /* 0x000000120a0a7c20 */ /* 0x010fe20008400000 */
[----:B0-----:R-:W-:-:S04]  /*135d0*/  IMAD.U32 R8, RZ, RZ, UR26 ;  /* 0x0000001aff087e24 */ /* 0x001fc8000f8e00ff */
[----:B------:R-:W-:-:S04]  /*135e0*/  IMAD.WIDE.U32 R8, R8, 0x1c, R6 ;  /* 0x0000001c08087825 */ /* 0x000fc800078e0006 */
[----:B------:R-:W-:-:S05]  /*135f0*/  VIADD R9, R9, UR8 ;  /* 0x0000000809097c36 */ /* 0x000fca0008000000 */
[----:B------:R0:W-:Y:S04]  /*13600*/  @P2 STG.E desc[UR16][R8.64], R10 ;  /* 0x0000000a08002986 */ /* 0x0001e8000c101910 */
[----:B0-----:R-:W2:Y:S01]  /*13610*/  LDL.LU R10, [R1+0x38] ;  /* 0x00003800010a7983 */ /* 0x001ea20000300800 */
[C---:B------:R-:W-:Y:S02]  /*13620*/  ISETP.GT.AND P6, PT, R0.reuse, 0x19, P1 ;  /* 0x000000190000780c */ /* 0x040fe40000fc4270 */
[----:B------:R-:W-:Y:S02]  /*13630*/  ISETP.GT.AND P2, PT, R0, 0x18, P3 ;  /* 0x000000180000780c */ /* 0x000fe40001f44270 */
[----:B------:R-:W-:Y:S01]  /*13640*/  IADD3 R6, P5, R6, UR9, RZ ;  /* 0x0000000906067c10 */ /* 0x000fe2000ffbe0ff */
[----:B---3--:R-:W-:-:S03]  /*13650*/  FMUL R11, R11, UR18 ;  /* 0x000000120b0b7c20 */ /* 0x008fc60008400000 */
[----:B------:R-:W-:-:S05]  /*13660*/  IADD3.X R7, R7, UR27, RZ, P5, !PT ;  /* 0x0000001b07077c10 */ /* 0x000fca000affe4ff */
[----:B------:R0:W-:Y:S04]  /*13670*/  @P6 STG.E desc[UR16][R6.64], R11 ;  /* 0x0000000b06006986 */ /* 0x0001e8000c101910 */
[----:B0-----:R-:W3:Y:S01]  /*13680*/  LDL.LU R11, [R1+0x44] ;  /* 0x00004400010b7983 */ /* 0x001ee20000300800 */
[----:B--2---:R-:W-:-:S05]  /*13690*/  FMUL R10, R10, UR18 ;  /* 0x000000120a0a7c20 */ /* 0x004fca0008400000 */
[----:B------:R0:W-:Y:S04]  /*136a0*/  @P2 STG.E desc[UR16][R8.64+0x20], R10 ;  /* 0x0000200a08002986 */ /* 0x0001e8000c101910 */
[----:B0-----:R-:W2:Y:S04]  /*136b0*/  LDL.LU R9, [R1+0x3c] ;  /* 0x00003c0001097983 */ /* 0x001ea80000300800 */
[----:B------:R-:W4:Y:S01]  /*136c0*/  LDL.LU R10, [R1+0x40] ;  /* 0x00004000010a7983 */ /* 0x000f220000300800 */
[C---:B------:R-:W-:Y:S02]  /*136d0*/  ISETP.GT.AND P4, PT, R0.reuse, 0x19, P3 ;  /* 0x000000190000780c */ /* 0x040fe40001f84270 */
[----:B------:R-:W-:Y:S01]  /*136e0*/  ISETP.GT.AND P2, PT, R0, 0x20, P1 ;  /* 0x000000200000780c */ /* 0x000fe20000f44270 */
[----:B--2---:R-:W-:-:S10]  /*136f0*/  FMUL R8, R9, UR18 ;  /* 0x0000001209087c20 */ /* 0x004fd40008400000 */
[----:B------:R0:W-:Y:S01]  /*13700*/  @P4 STG.E desc[UR16][R6.64+0x20], R8 ;  /* 0x0000200806004986 */ /* 0x0001e2000c101910 */
[----:B----4-:R-:W-:Y:S01]  /*13710*/  FMUL R10, R10, UR18 ;  /* 0x000000120a0a7c20 */ /* 0x010fe20008400000 */
[----:B0-----:R-:W-:-:S05]  /*13720*/  MOV R8, UR26 ;  /* 0x0000001a00087c02 */ /* 0x001fca0008000f00 */
        /* <DEDUP_REMOVED lines=37> */
[----:B------:R-:W-:-:S02]  /*13980*/  ISETP.GT.AND P5, PT, R0, 0x30, P1 ;  /* 0x000000300000780c */ /* 0x000fc40000fa4270 */
[C---:B------:R-:W-:Y:S01]  /*13990*/  ISETP.GT.AND P6, PT, R0.reuse, 0x31, P1 ;  /* 0x000000310000780c */ /* 0x040fe20000fc4270 */
[----:B---3--:R-:W-:Y:S01]  /*139a0*/  FMUL R11, R11, UR18 ;  /* 0x000000120b0b7c20 */ /* 0x008fe20008400000 */
[----:B------:R-:W-:Y:S01]  /*139b0*/  ISETP.GT.AND P2, PT, R0, 0x30, P3 ;  /* 0x000000300000780c */ /* 0x000fe20001f44270 */
[----:B------:R-:W-:Y:S01]  /*139c0*/  FMUL R12, R12, UR18 ;  /* 0x000000120c0c7c20 */ /* 0x000fe20008400000 */
[----:B--2---:R-:W-:Y:S01]  /*139d0*/  FMUL R8, R9, UR18 ;  /* 0x0000001209087c20 */ /* 0x004fe20008400000 */
[----:B------:R-:W-:-:S04]  /*139e0*/  MOV R9, UR26 ;  /* 0x0000001a00097c02 */ /* 0x000fc80008000f00 */
[----:B------:R0:W-:Y:S01]  /*139f0*/  @P4 STG.E desc[UR16][R6.64+0x20], R8 ;  /* 0x0000200806004986 */ /* 0x0001e2000c101910 */
[----:B----4-:R-:W-:Y:S01]  /*13a00*/  FMUL R10, R10, UR18 ;  /* 0x000000120a0a7c20 */ /* 0x010fe20008400000 */
[----:B0-----:R-:W-:Y:S01]  /*13a10*/  IMAD.WIDE.U32 R8, R9, 0x1c, R6 ;  /* 0x0000001c09087825 */ /* 0x001fe200078e0006 */
[----:B------:R-:W-:-:S03]  /*13a20*/  IADD3 R6, P4, R6, UR9, RZ ;  /* 0x0000000906067c10 */ /* 0x000fc6000ff9e0ff */
[----:B------:R-:W-:Y:S01]  /*13a30*/  VIADD R9, R9, UR8 ;  /* 0x0000000809097c36 */ /* 0x000fe20008000000 */
[----:B------:R-:W-:-:S04]  /*13a40*/  IADD3.X R7, R7, UR27, RZ, P4, !PT ;  /* 0x0000001b07077c10 */ /* 0x000fc8000a7fe4ff */
[----:B------:R0:W-:Y:S04]  /*13a50*/  @P5 STG.E desc[UR16][R8.64], R11 ;  /* 0x0000000b08005986 */ /* 0x0001e8000c101910 */
[----:B------:R1:W-:Y:S01]  /*13a60*/  @P6 STG.E desc[UR16][R6.64], R10 ;  /* 0x0000000a06006986 */ /* 0x0003e2000c101910 */
[----:B0-----:R-:W-:-:S04]  /*13a70*/  IMAD.U32 R11, RZ, RZ, UR26 ;  /* 0x0000001aff0b7e24 */ /* 0x001fc8000f8e00ff */
[----:B-1----:R-:W-:Y:S01]  /*13a80*/  IMAD.WIDE.U32 R10, R11, 0x1c, R6 ;  /* 0x0000001c0b0a7825 */ /* 0x002fe200078e0006 */
[----:B------:R0:W-:Y:S04]  /*13a90*/  @P2 STG.E desc[UR16][R8.64+0x20], R12 ;  /* 0x0000200c08002986 */ /* 0x0001e8000c101910 */
[----:B0-----:R-:W2:Y:S01]  /*13aa0*/  LDL.LU R12, [R1+0x78] ;  /* 0x00007800010c7983 */ /* 0x001ea20000300800 */
[----:B------:R-:W-:-:S03]  /*13ab0*/  VIADD R9, R11, UR8 ;  /* 0x000000080b097c36 */ /* 0x000fc60008000000 */
[----:B------:R-:W3:Y:S01]  /*13ac0*/  LDL.LU R11, [R1+0x6c] ;  /* 0x00006c00010b7983 */ /* 0x000ee20000300800 */
[----:B------:R-:W-:-:S03]  /*13ad0*/  MOV R8, R10 ;  /* 0x0000000a00087202 */ /* 0x000fc60000000f00 */
[----:B------:R-:W4:Y:S01]  /*13ae0*/  LDL.LU R10, [R1+0x70] ;  /* 0x00007000010a7983 */ /* 0x000f220000300800 */
[C---:B------:R-:W-:Y:S02]  /*13af0*/  ISETP.GT.AND P4, PT, R0.reuse, 0x31, P3 ;  /* 0x000000310000780c */ /* 0x040fe40001f84270 */
[C---:B------:R-:W-:Y:S02]  /*13b00*/  ISETP.GT.AND P6, PT, R0.reuse, 0x38, P1 ;  /* 0x000000380000780c */ /* 0x040fe40000fc4270 */
[----:B------:R-:W-:Y:S01]  /*13b10*/  ISETP.GT.AND P2, PT, R0, 0x39, P1 ;  /* 0x000000390000780c */ /* 0x000fe20000f44270 */
[----:B------:R-:W-:Y:S01]  /*13b20*/  FMUL R14, R14, UR18 ;  /* 0x000000120e0e7c20 */ /* 0x000fe20008400000 */
[----:B---3--:R-:W-:-:S07]  /*13b30*/  FMUL R11, R11, UR18 ;  /* 0x000000120b0b7c20 */ /* 0x008fce0008400000 */
[----:B------:R0:W-:Y:S01]  /*13b40*/  @P4 STG.E desc[UR16][R6.64+0x20], R11 ;  /* 0x0000200b06004986 */ /* 0x0001e2000c101910 */
[----:B------:R-:W-:Y:S01]  /*13b50*/  ISETP.GT.AND P4, PT, R0, 0x38, P3 ;  /* 0x000000380000780c */ /* 0x000fe20001f84270 */
[----:B----4-:R-:W-:Y:S01]  /*13b60*/  FMUL R10, R10, UR18 ;  /* 0x000000120a0a7c20 */ /* 0x010fe20008400000 */
[----:B--2---:R-:W-:Y:S01]  /*13b70*/  FMUL R12, R12, UR18 ;  /* 0x000000120c0c7c20 */ /* 0x004fe20008400000 */
[----:B0-----:R-:W-:-:S04]  /*13b80*/  IADD3 R6, P5, R6, UR9, RZ ;  /* 0x0000000906067c10 */ /* 0x001fc8000ffbe0ff */
[----:B------:R-:W-:Y:S01]  /*13b90*/  IADD3.X R7, R7, UR27, RZ, P5, !PT ;  /* 0x0000001b07077c10 */ /* 0x000fe2000affe4ff */
[----:B------:R-:W-:Y:S04]  /*13ba0*/  @P6 STG.E desc[UR16][R8.64], R10 ;  /* 0x0000000a08006986 */ /* 0x000fe8000c101910 */
[----:B------:R-:W-:Y:S04]  /*13bb0*/  @P2 STG.E desc[UR16][R6.64], R14 ;  /* 0x0000000e06002986 */ /* 0x000fe8000c101910 */
[----:B------:R0:W-:Y:S04]  /*13bc0*/  @P4 STG.E desc[UR16][R8.64+0x20], R12 ;  /* 0x0000200c08004986 */ /* 0x0001e8000c101910 */
[----:B0-----:R-:W2:Y:S04]  /*13bd0*/  LDL.LU R8, [R1+0x80] ;  /* 0x0000800001087983 */ /* 0x001ea80000300800 */
[----:B------:R-:W3:Y:S04]  /*13be0*/  LDL.LU R12, [R1+0x84] ;  /* 0x00008400010c7983 */ /* 0x000ee80000300800 */
[----:B------:R-:W4:Y:S01]  /*13bf0*/  LDL.LU R9, [R1+0x88] ;  /* 0x0000880001097983 */ /* 0x000f220000300800 */
[C---:B------:R-:W-:Y:S01]  /*13c00*/  ISETP.GT.AND P6, PT, R0.reuse, 0x39, P3 ;  /* 0x000000390000780c */ /* 0x040fe20001fc4270 */
[----:B------:R-:W-:Y:S01]  /*13c10*/  FMUL R13, R13, UR18 ;  /* 0x000000120d0d7c20 */ /* 0x000fe20008400000 */
[----:B------:R-:W-:Y:S01]  /*13c20*/  IMAD.U32 R10, RZ, RZ, UR26 ;  /* 0x0000001aff0a7e24 */ /* 0x000fe2000f8e00ff */
[----:B------:R-:W-:-:S02]  /*13c30*/  ISETP.GT.AND P5, PT, R0, 0x40, P1 ;  /* 0x000000400000780c */ /* 0x000fc40000fa4270 */
[----:B------:R-:W-:Y:S01]  /*13c40*/  ISETP.GT.AND P4, PT, R0, 0x41, P1 ;  /* 0x000000410000780c */ /* 0x000fe20000f84270 */
[----:B------:R-:W-:-:S07]  /*13c50*/  IMAD.WIDE.U32 R10, R10, 0x1c, R6 ;  /* 0x0000001c0a0a7825 */ /* 0x000fce00078e0006 */
[----:B------:R0:W-:Y:S01]  /*13c60*/  @P6 STG.E desc[UR16][R6.64+0x20], R13 ;  /* 0x0000200d06006986 */ /* 0x0001e2000c101910 */
[----:B------:R-:W-:Y:S01]  /*13c70*/  ISETP.GT.AND P6, PT, R0, 0x40, P3 ;  /* 0x000000400000780c */ /* 0x000fe20001fc4270 */
[----:B------:R-:W-:Y:S01]  /*13c80*/  VIADD R11, R11, UR8 ;  /* 0x000000080b0b7c36 */ /* 0x000fe20008000000 */
[----:B0-----:R-:W-:-:S04]  /*13c90*/  IADD3 R6, P2, R6, UR9, RZ ;  /* 0x0000000906067c10 */ /* 0x001fc8000ff5e0ff */
[----:B------:R-:W-:Y:S01]  /*13ca0*/  IADD3.X R7, R7, UR27, RZ, P2, !PT ;  /* 0x0000001b07077c10 */ /* 0x000fe200097fe4ff */
[----:B--2---:R-:W-:Y:S01]  /*13cb0*/  FMUL R8, R8, UR18 ;  /* 0x0000001208087c20 */ /* 0x004fe20008400000 */
[----:B---3--:R-:W-:-:S04]  /*13cc0*/  FMUL R12, R12, UR18 ;  /* 0x000000120c0c7c20 */ /* 0x008fc80008400000 */
[----:B------:R-:W-:Y:S01]  /*13cd0*/  @P5 STG.E desc[UR16][R10.64], R8 ;  /* 0x000000080a005986 */ /* 0x000fe2000c101910 */
[----:B----4-:R-:W-:-:S03]  /*13ce0*/  FMUL R13, R9, UR18 ;  /* 0x00000012090d7c20 */ /* 0x010fc60008400000 */
[----:B------:R0:W-:Y:S04]  /*13cf0*/  @P4 STG.E desc[UR16][R6.64], R12 ;  /* 0x0000000c06004986 */ /* 0x0001e8000c101910 */
[----:B------:R1:W-:Y:S04]  /*13d00*/  @P6 STG.E desc[UR16][R10.64+0x20], R13 ;  /* 0x0000200d0a006986 */ /* 0x0003e8000c101910 */
[----:B0-----:R-:W2:Y:S04]  /*13d10*/  LDL.LU R12, [R1+0x8c] ;  /* 0x00008c00010c7983 */ /* 0x001ea80000300800 */
[----:B-1----:R-:W3:Y:S01]  /*13d20*/  LDL.LU R11, [R1+0x90] ;  /* 0x00009000010b7983 */ /* 0x002ee20000300800 */
[C---:B------:R-:W-:Y:S01]  /*13d30*/  ISETP.GT.AND P5, PT, R0.reuse, 0x41, P3 ;  /* 0x000000410000780c */ /* 0x040fe20001fa4270 */
[----:B------:R-:W-:Y:S01]  /*13d40*/  IMAD.U32 R8, RZ, RZ, UR26 ;  /* 0x0000001aff087e24 */ /* 0x000fe2000f8e00ff */
[----:B------:R-:W-:-:S03]  /*13d50*/  ISETP.GT.AND P2, PT, R0, 0x48, P1 ;  /* 0x000000480000780c */ /* 0x000fc60000f44270 */
[----:B------:R-:W-:Y:S01]  /*13d60*/  IMAD.WIDE.U32 R8, R8, 0x1c, R6 ;  /* 0x0000001c08087825 */ /* 0x000fe200078e0006 */
[----:B------:R-:W-:-:S04]  /*13d70*/  ISETP.GT.AND P4, PT, R0, 0x49, P1 ;  /* 0x000000490000780c */ /* 0x000fc80000f84270 */
[----:B------:R-:W-:Y:S01]  /*13d80*/  IADD3 R9, R9, UR8, RZ ;  /* 0x0000000809097c10 */ /* 0x000fe2000fffe0ff */
[----:B------:R-:W-:Y:S01]  /*13d90*/  FMUL R17, R17, UR18 ;  /* 0x0000001211117c20 */ /* 0x000fe20008400000 */
[----:B------:R-:W-:Y:S01]  /*13da0*/  FMUL R19, R19, UR18 ;  /* 0x0000001213137c20 */ /* 0x000fe20008400000 */
[----:B------:R-:W-:Y:S01]  /*13db0*/  FMUL R13, R21, UR18 ;  /* 0x00000012150d7c20 */ /* 0x000fe20008400000 */
[----:B------:R-:W-:Y:S01]  /*13dc0*/  FMUL R15, R15, UR18 ;  /* 0x000000120f0f7c20 */ /* 0x000fe20008400000 */
[----:B------:R-:W-:Y:S02]  /*13dd0*/  IMAD.U32 R21, RZ, RZ, UR26 ;  /* 0x0000001aff157e24 */ /* 0x000fe4000f8e00ff */
[----:B------:R-:W-:Y:S01]  /*13de0*/  FMUL R23, R23, UR18 ;  /* 0x0000001217177c20 */ /* 0x000fe20008400000 */
[----:B--2---:R-:W-:Y:S01]  /*13df0*/  FMUL R12, R12, UR18 ;  /* 0x000000120c0c7c20 */ /* 0x004fe20008400000 */
[----:B---3--:R-:W-:-:S04]  /*13e00*/  FMUL R10, R11, UR18 ;  /* 0x000000120b0a7c20 */ /* 0x008fc80008400000 */
[----:B------:R0:W-:Y:S01]  /*13e10*/  @P5 STG.E desc[UR16][R6.64+0x20], R12 ;  /* 0x0000200c06005986 */ /* 0x0001e2000c101910 */
[----:B------:R-:W-:-:S03]  /*13e20*/  ISETP.GT.AND P5, PT, R0, 0x48, P3 ;  /* 0x000000480000780c */ /* 0x000fc60001fa4270 */
[----:B------:R1:W-:Y:S01]  /*13e30*/  @P2 STG.E desc[UR16][R8.64], R10 ;  /* 0x0000000a08002986 */ /* 0x0003e2000c101910 */
[----:B------:R-:W-:Y:S02]  /*13e40*/  ISETP.GT.AND P2, PT, R0, 0x49, P3 ;  /* 0x000000490000780c */ /* 0x000fe40001f44270 */
[----:B0-----:R-:W-:Y:S01]  /*13e50*/  IADD3 R6, P6, R6, UR9, RZ ;  /* 0x0000000906067c10 */ /* 0x001fe2000ffde0ff */
[----:B------:R-:W-:-:S03]  /*13e60*/  IMAD.U32 R11, RZ, RZ, UR26 ;  /* 0x0000001aff0b7e24 */ /* 0x000fc6000f8e00ff */
[----:B------:R-:W-:Y:S02]  /*13e70*/  IADD3.X R7, R7, UR27, RZ, P6, !PT ;  /* 0x0000001b07077c10 */ /* 0x000fe4000b7fe4ff */
[----:B------:R-:W-:-:S03]  /*13e80*/  ISETP.GT.AND P6, PT, R0, 0x50, P1 ;  /* 0x000000500000780c */ /* 0x000fc60000fc4270 */
[----:B------:R-:W-:Y:S01]  /*13e90*/  @P4 STG.E desc[UR16][R6.64], R17 ;  /* 0x0000001106004986 */ /* 0x000fe2000c101910 */
[----:B-1----:R-:W-:-:S03]  /*13ea0*/  IMAD.WIDE.U32 R10, R11, 0x1c, R6 ;  /* 0x0000001c0b0a7825 */ /* 0x002fc600078e0006 */
[----:B------:R0:W-:Y:S01]  /*13eb0*/  @P5 STG.E desc[UR16][R8.64+0x20], R19 ;  /* 0x0000201308005986 */ /* 0x0001e2000c101910 */
[----:B------:R-:W-:-:S03]  /*13ec0*/  VIADD R11, R11, UR8 ;  /* 0x000000080b0b7c36 */ /* 0x000fc60008000000 */
[----:B------:R1:W-:Y:S01]  /*13ed0*/  @P2 STG.E desc[UR16][R6.64+0x20], R13 ;  /* 0x0000200d06002986 */ /* 0x0003e2000c101910 */
[----:B------:R-:W-:Y:S02]  /*13ee0*/  ISETP.GT.AND P2, PT, R0, 0x51, P1 ;  /* 0x000000510000780c */ /* 0x000fe40000f44270 */
[----:B0-----:R-:W-:Y:S02]  /*13ef0*/  IADD3 R8, P4, R6, UR9, RZ ;  /* 0x0000000906087c10 */ /* 0x001fe4000ff9e0ff */
[C---:B------:R-:W-:Y:S02]  /*13f00*/  ISETP.GT.AND P5, PT, R0.reuse, 0x51, P3 ;  /* 0x000000510000780c */ /* 0x040fe40001fa4270 */
[----:B------:R-:W-:Y:S02]  /*13f10*/  IADD3.X R9, R7, UR27, RZ, P4, !PT ;  /* 0x0000001b07097c10 */ /* 0x000fe4000a7fe4ff */
[C---:B------:R-:W-:Y:S01]  /*13f20*/  ISETP.GT.AND P4, PT, R0.reuse, 0x50, P3 ;  /* 0x000000500000780c */ /* 0x040fe20001f84270 */
[----:B------:R0:W-:Y:S01]  /*13f30*/  @P6 STG.E desc[UR16][R10.64], R15 ;  /* 0x0000000f0a006986 */ /* 0x0001e2000c101910 */
[----:B------:R-:W-:Y:S01]  /*13f40*/  ISETP.GT.AND P6, PT, R0, 0x58, P1 ;  /* 0x000000580000780c */ /* 0x000fe20000fc4270 */
[----:B-----5:R-:W-:Y:S01]  /*13f50*/  FMUL R17, R18, UR18 ;  /* 0x0000001212117c20 */ /* 0x020fe20008400000 */
[----:B-1----:R-:W-:-:S04]  /*13f60*/  IMAD.WIDE.U32 R6, R21, 0x1c, R8 ;  /* 0x0000001c15067825 */ /* 0x002fc800078e0008 */
[----:B------:R-:W-:Y:S01]  /*13f70*/  FMUL R19, R235, UR18 ;  /* 0x00000012eb137c20 */ /* 0x000fe20008400000 */
[----:B------:R-:W-:Y:S01]  /*13f80*/  FMUL R21, R153, UR18 ;  /* 0x0000001299157c20 */ /* 0x000fe20008400000 */
[----:B------:R1:W-:Y:S01]  /*13f90*/  @P2 STG.E desc[UR16][R8.64], R17 ;  /* 0x0000001108002986 */ /* 0x0003e2000c101910 */
[----:B------:R-:W-:Y:S02]  /*13fa0*/  IADD3 R7, R7, UR8, RZ ;  /* 0x0000000807077c10 */ /* 0x000fe4000fffe0ff */
[C---:B------:R-:W-:Y:S01]  /*13fb0*/  ISETP.GT.AND P2, PT, R0.reuse, 0x59, P1 ;  /* 0x000000590000780c */ /* 0x040fe20000f44270 */
[----:B------:R-:W-:Y:S01]  /*13fc0*/  @P4 STG.E desc[UR16][R10.64+0x20], R19 ;  /* 0x000020130a004986 */ /* 0x000fe2000c101910 */
[----:B------:R-:W-:-:S03]  /*13fd0*/  ISETP.GT.AND P4, PT, R0, 0x58, P3 ;  /* 0x000000580000780c */ /* 0x000fc60001f84270 */
[----:B------:R2:W-:Y:S01]  /*13fe0*/  @P5 STG.E desc[UR16][R8.64+0x20], R21 ;  /* 0x0000201508005986 */ /* 0x0005e2000c101910 */
[----:B------:R-:W-:Y:S01]  /*13ff0*/  IADD3 R12, P5, R8, UR9, RZ ;  /* 0x00000009080c7c10 */ /* 0x000fe2000ffbe0ff */
[----:B------:R-:W-:Y:S02]  /*14000*/  IMAD.U32 R153, RZ, RZ, UR26 ;  /* 0x0000001aff997e24 */ /* 0x000fe4000f8e00ff */
[----:B------:R-:W-:Y:S01]  /*14010*/  @P6 STG.E desc[UR16][R6.64], R23 ;  /* 0x0000001706006986 */ /* 0x000fe2000c101910 */
[C---:B------:R-:W-:Y:S02]  /*14020*/  ISETP.GT.AND P6, PT, R0.reuse, 0x59, P3 ;  /* 0x000000590000780c */ /* 0x040fe40001fc4270 */
[----:B------:R-:W-:Y:S02]  /*14030*/  IADD3.X R13, R9, UR27, RZ, P5, !PT ;  /* 0x0000001b090d7c10 */ /* 0x000fe4000affe4ff */
[----:B------:R-:W-:Y:S01]  /*14040*/  ISETP.GT.AND P5, PT, R0, 0x60, P1 ;  /* 0x000000600000780c */ /* 0x000fe20000fa4270 */
[----:B0-----:R-:W-:Y:S01]  /*14050*/  FMUL R15, R234, UR18 ;  /* 0x00000012ea0f7c20 */ /* 0x001fe20008400000 */
[----:B-1----:R-:W-:Y:S01]  /*14060*/  FMUL R17, R233, UR18 ;  /* 0x00000012e9117c20 */ /* 0x002fe20008400000 */
[----:B--2---:R-:W-:-:S04]  /*14070*/  IMAD.WIDE.U32 R8, R153, 0x1c, R12 ;  /* 0x0000001c99087825 */ /* 0x004fc800078e000c */
[----:B------:R-:W-:Y:S01]  /*14080*/  FMUL R19, R232, UR18 ;  /* 0x00000012e8137c20 */ /* 0x000fe20008400000 */
[----:B------:R-:W-:Y:S01]  /*14090*/  FMUL R21, R230, UR18 ;  /* 0x00000012e6157c20 */ /* 0x000fe20008400000 */
[----:B------:R-:W-:Y:S01]  /*140a0*/  @P2 STG.E desc[UR16][R12.64], R15 ;  /* 0x0000000f0c002986 */ /* 0x000fe2000c101910 */
[----:B------:R-:W-:Y:S01]  /*140b0*/  VIADD R9, R9, UR8 ;  /* 0x0000000809097c36 */ /* 0x000fe20008000000 */
[----:B------:R-:W-:Y:S02]  /*140c0*/  IADD3 R10, P2, R12, UR9, RZ ;  /* 0x000000090c0a7c10 */ /* 0x000fe4000ff5e0ff */
[----:B------:R0:W-:Y:S01]  /*140d0*/  @P4 STG.E desc[UR16][R6.64+0x20], R17 ;  /* 0x0000201106004986 */ /* 0x0001e2000c101910 */
[C---:B------:R-:W-:Y:S02]  /*140e0*/  ISETP.GT.AND P4, PT, R0.reuse, 0x61, P1 ;  /* 0x000000610000780c */ /* 0x040fe40000f84270 */
[----:B------:R-:W-:Y:S01]  /*140f0*/  IADD3.X R11, R13, UR27, RZ, P2, !PT ;  /* 0x0000001b0d0b7c10 */ /* 0x000fe200097fe4ff */
[----:B------:R1:W-:Y:S01]  /*14100*/  @P6 STG.E desc[UR16][R12.64+0x20], R19 ;  /* 0x000020130c006986 */ /* 0x0003e2000c101910 */
[----:B------:R-:W-:-:S03]  /*14110*/  ISETP.GT.AND P6, PT, R0, 0x60, P3 ;  /* 0x000000600000780c */ /* 0x000fc60001fc4270 */
[----:B------:R2:W-:Y:S01]  /*14120*/  @P5 STG.E desc[UR16][R8.64], R21 ;  /* 0x0000001508005986 */ /* 0x0005e2000c101910 */
[C---:B------:R-:W-:Y:S02]  /*14130*/  ISETP.GT.AND P5, PT, R0.reuse, 0x61, P3 ;  /* 0x000000610000780c */ /* 0x040fe40001fa4270 */
[----:B------:R-:W-:Y:S01]  /*14140*/  ISETP.GT.AND P2, PT, R0, 0x68, P1 ;  /* 0x000000680000780c */ /* 0x000fe20000f44270 */
[----:B0-----:R-:W-:Y:S02]  /*14150*/  IMAD.U32 R7, RZ, RZ, UR26 ;  /* 0x0000001aff077e24 */ /* 0x001fe4000f8e00ff */
[----:B------:R-:W-:Y:S02]  /*14160*/  FMUL R15, R229, UR18 ;  /* 0x00000012e50f7c20 */ /* 0x000fe40008400000 */
[----:B------:R-:W-:-:S04]  /*14170*/  IMAD.WIDE.U32 R6, R7, 0x1c, R10 ;  /* 0x0000001c07067825 */ /* 0x000fc800078e000a */
[----:B------:R-:W-:Y:S01]  /*14180*/  FMUL R17, R228, UR18 ;  /* 0x00000012e4117c20 */ /* 0x000fe20008400000 */
[----:B-1----:R-:W-:Y:S01]  /*14190*/  FMUL R19, R227, UR18 ;  /* 0x00000012e3137c20 */ /* 0x002fe20008400000 */
[----:B------:R0:W-:Y:S01]  /*141a0*/  @P4 STG.E desc[UR16][R10.64], R15 ;  /* 0x0000000f0a004986 */ /* 0x0001e2000c101910 */
[----:B--2---:R-:W-:Y:S01]  /*141b0*/  FMUL R21, R226, UR18 ;  /* 0x00000012e2157c20 */ /* 0x004fe20008400000 */
[----:B------:R-:W-:Y:S02]  /*141c0*/  IADD3 R7, R7, UR8, RZ ;  /* 0x0000000807077c10 */ /* 0x000fe4000fffe0ff */
[----:B------:R-:W-:Y:S01]  /*141d0*/  ISETP.GT.AND P4, PT, R0, 0x69, P1 ;  /* 0x000000690000780c */ /* 0x000fe20000f84270 */
[----:B------:R1:W-:Y:S01]  /*141e0*/  @P6 STG.E desc[UR16][R8.64+0x20], R17 ;  /* 0x0000201108006986 */ /* 0x0003e2000c101910 */
[----:B------:R-:W-:-:S03]  /*141f0*/  IADD3 R12, P6, R10, UR9, RZ ;  /* 0x000000090a0c7c10 */ /* 0x000fc6000ffde0ff */
[----:B------:R2:W-:Y:S01]  /*14200*/  @P5 STG.E desc[UR16][R10.64+0x20], R19 ;  /* 0x000020130a005986 */ /* 0x0005e2000c101910 */
[----:B------:R-:W-:-:S03]  /*14210*/  ISETP.GT.AND P5, PT, R0, 0x68, P3 ;  /* 0x000000680000780c */ /* 0x000fc60001fa4270 */
[----:B------:R3:W-:Y:S01]  /*14220*/  @P2 STG.E desc[UR16][R6.64], R21 ;  /* 0x0000001506002986 */ /* 0x0007e2000c101910 */
[----:B------:R-:W-:Y:S01]  /*14230*/  ISETP.GT.AND P2, PT, R0, 0x69, P3 ;  /* 0x000000690000780c */ /* 0x000fe20001f44270 */
[----:B0-----:R-:W-:Y:S01]  /*14240*/  FMUL R15, R225, UR18 ;  /* 0x00000012e10f7c20 */ /* 0x001fe20008400000 */
[----:B------:R-:W-:Y:S01]  /*14250*/  IADD3.X R13, R11, UR27, RZ, P6, !PT ;  /* 0x0000001b0b0d7c10 */ /* 0x000fe2000b7fe4ff */
[----:B-1----:R-:W-:Y:S02]  /*14260*/  IMAD.U32 R9, RZ, RZ, UR26 ;  /* 0x0000001aff097e24 */ /* 0x002fe4000f8e00ff */
[----:B------:R-:W-:Y:S01]  /*14270*/  FMUL R17, R224, UR18 ;  /* 0x00000012e0117c20 */ /* 0x000fe20008400000 */
[----:B------:R-:W-:Y:S01]  /*14280*/  ISETP.GT.AND P6, PT, R0, 0x70, P1 ;  /* 0x000000700000780c */ /* 0x000fe20000fc4270 */
[----:B--2---:R-:W-:Y:S01]  /*14290*/  FMUL R19, R223, UR18 ;  /* 0x00000012df137c20 */ /* 0x004fe20008400000 */
[----:B------:R0:W-:Y:S01]  /*142a0*/  @P4 STG.E desc[UR16][R12.64], R15 ;  /* 0x0000000f0c004986 */ /* 0x0001e2000c101910 */
[----:B------:R-:W-:Y:S01]  /*142b0*/  IADD3 R8, P4, R12, UR9, RZ ;  /* 0x000000090c087c10 */ /* 0x000fe2000ff9e0ff */
[----:B------:R-:W-:-:S02]  /*142c0*/  IMAD.WIDE.U32 R10, R9, 0x1c, R12 ;  /* 0x0000001c090a7825 */ /* 0x000fc400078e000c */
[----:B------:R-:W-:Y:S01]  /*142d0*/  @P5 STG.E desc[UR16][R6.64+0x20], R17 ;  /* 0x0000201106005986 */ /* 0x000fe2000c101910 */
[----:B------:R-:W-:Y:S01]  /*142e0*/  IADD3.X R9, R13, UR27, RZ, P4, !PT ;  /* 0x0000001b0d097c10 */ /* 0x000fe2000a7fe4ff */
[----:B---3--:R-:W-:Y:S02]  /*142f0*/  FMUL R21, R222, UR18 ;  /* 0x00000012de157c20 */ /* 0x008fe40008400000 */
[----:B------:R1:W-:Y:S01]  /*14300*/  @P2 STG.E desc[UR16][R12.64+0x20], R19 ;  /* 0x000020130c002986 */ /* 0x0003e2000c101910 */
[C---:B------:R-:W-:Y:S02]  /*14310*/  ISETP.GT.AND P2, PT, R0.reuse, 0x71, P1 ;  /* 0x000000710000780c */ /* 0x040fe40000f44270 */
[C---:B------:R-:W-:Y:S01]  /*14320*/  ISETP.GT.AND P4, PT, R0.reuse, 0x70, P3 ;  /* 0x000000700000780c */ /* 0x040fe20001f84270 */
[----:B0-----:R-:W-:Y:S01]  /*14330*/  VIADD R15, R11, UR8 ;  /* 0x000000080b0f7c36 */ /* 0x001fe20008000000 */
[----:B------:R-:W-:Y:S02]  /*14340*/  MOV R14, R10 ;  /* 0x0000000a000e7202 */ /* 0x000fe40000000f00 */
[----:B------:R-:W-:Y:S01]  /*14350*/  ISETP.GT.AND P5, PT, R0, 0x71, P3 ;  /* 0x000000710000780c */ /* 0x000fe20001fa4270 */
[----:B------:R-:W-:-:S02]  /*14360*/  IMAD.U32 R23, RZ, RZ, UR26 ;  /* 0x0000001aff177e24 */ /* 0x000fc4000f8e00ff */
[----:B------:R0:W-:Y:S01]  /*14370*/  @P6 STG.E desc[UR16][R14.64], R21 ;  /* 0x000000150e006986 */ /* 0x0001e2000c101910 */
[----:B------:R-:W-:Y:S01]  /*14380*/  ISETP.GT.AND P6, PT, R0, 0x78, P1 ;  /* 0x000000780000780c */ /* 0x000fe20000fc4270 */
[----:B-1----:R-:W-:Y:S01]  /*14390*/  FMUL R13, R221, UR18 ;  /* 0x00000012dd0d7c20 */ /* 0x002fe20008400000 */
[----:B------:R-:W-:Y:S01]  /*143a0*/  FMUL R17, R220, UR18 ;  /* 0x00000012dc117c20 */ /* 0x000fe20008400000 */
[----:B------:R-:W-:Y:S01]  /*143b0*/  FMUL R19, R219, UR18 ;  /* 0x00000012db137c20 */ /* 0x000fe20008400000 */
[----:B------:R-:W-:Y:S02]  /*143c0*/  IMAD.WIDE.U32 R6, R23, 0x1c, R8 ;  /* 0x0000001c17067825 */ /* 0x000fe400078e0008 */
[----:B------:R-:W-:Y:S02]  /*143d0*/  @P2 STG.E desc[UR16][R8.64], R13 ;  /* 0x0000000d08002986 */ /* 0x000fe4000c101910 */
[----:B------:R-:W-:Y:S01]  /*143e0*/  FMUL R23, R218, UR18 ;  /* 0x00000012da177c20 */ /* 0x000fe20008400000 */
[----:B------:R-:W-:Y:S01]  /*143f0*/  VIADD R7, R7, UR8 ;  /* 0x0000000807077c36 */ /* 0x000fe20008000000 */
[----:B------:R-:W-:Y:S01]  /*14400*/  @P4 STG.E desc[UR16][R14.64+0x20], R17 ;  /* 0x000020110e004986 */ /* 0x000fe2000c101910 */
[----:B------:R-:W-:-:S03]  /*14410*/  ISETP.GT.AND P2, PT, R0, 0x79, P1 ;  /* 0x000000790000780c */ /* 0x000fc60000f44270 */
[----:B------:R1:W-:Y:S01]  /*14420*/  @P5 STG.E desc[UR16][R8.64+0x20], R19 ;  /* 0x0000201308005986 */ /* 0x0003e2000c101910 */
[----:B------:R-:W-:Y:S02]  /*14430*/  IADD3 R10, P5, R8, UR9, RZ ;  /* 0x00000009080a7c10 */ /* 0x000fe4000ffbe0ff */
[C---:B------:R-:W-:Y:S01]  /*14440*/  ISETP.GT.AND P4, PT, R0.reuse, 0x78, P3 ;  /* 0x000000780000780c */ /* 0x040fe20001f84270 */
[----:B------:R-:W-:Y:S01]  /*14450*/  @P6 STG.E desc[UR16][R6.64], R23 ;  /* 0x0000001706006986 */ /* 0x000fe2000c101910 */
[----:B------:R-:W-:Y:S02]  /*14460*/  IADD3.X R11, R9, UR27, RZ, P5, !PT ;  /* 0x0000001b090b7c10 */ /* 0x000fe4000affe4ff */
[C---:B------:R-:W-:Y:S02]  /*14470*/  ISETP.GT.AND P6, PT, R0.reuse, 0x79, P3 ;  /* 0x000000790000780c */ /* 0x040fe40001fc4270 */
[----:B------:R-:W-:Y:S01]  /*14480*/  ISETP.GT.AND P5, PT, R0, 0x80, P1 ;  /* 0x000000800000780c */ /* 0x000fe20000fa4270 */
[----:B0-----:R-:W-:Y:S01]  /*14490*/  FMUL R21, R217, UR18 ;  /* 0x00000012d9157c20 */ /* 0x001fe20008400000 */
[----:B-1----:R-:W-:-:S04]  /*144a0*/  IMAD.WIDE.U32 R8, R153, 0x1c, R10 ;  /* 0x0000001c99087825 */ /* 0x002fc800078e000a */
[----:B------:R-:W-:Y:S01]  /*144b0*/  FMUL R17, R216, UR18 ;  /* 0x00000012d8117c20 */ /* 0x000fe20008400000 */
[----:B------:R-:W-:Y:S01]  /*144c0*/  FMUL R19, R215, UR18 ;  /* 0x00000012d7137c20 */ /* 0x000fe20008400000 */
[----:B------:R-:W-:Y:S02]  /*144d0*/  VIADD R15, R9, UR8 ;  /* 0x00000008090f7c36 */ /* 0x000fe40008000000 */
[----:B------:R-:W-:Y:S01]  /*144e0*/  FMUL R9, R214, UR18 ;  /* 0x00000012d6097c20 */ /* 0x000fe20008400000 */
[----:B------:R-:W-:Y:S01]  /*144f0*/  IMAD.MOV.U32 R14, RZ, RZ, R8 ;  /* 0x000000ffff0e7224 */ /* 0x000fe200078e0008 */
[----:B------:R-:W-:Y:S01]  /*14500*/  @P2 STG.E desc[UR16][R10.64], R21 ;  /* 0x000000150a002986 */ /* 0x000fe2000c101910 */
[----:B------:R-:W-:-:S03]  /*14510*/  IADD3 R12, P2, R10, UR9, RZ ;  /* 0x000000090a0c7c10 */ /* 0x000fc6000ff5e0ff */
[----:B------:R0:W-:Y:S01]  /*14520*/  @P4 STG.E desc[UR16][R6.64+0x20], R17 ;  /* 0x0000201106004986 */ /* 0x0001e2000c101910 */
[----:B------:R-:W-:-:S03]  /*14530*/  ISETP.GT.AND P4, PT, R0, 0x81, P1 ;  /* 0x000000810000780c */ /* 0x000fc60000f84270 */
[----:B------:R1:W-:Y:S01]  /*14540*/  @P6 STG.E desc[UR16][R10.64+0x20], R19 ;  /* 0x000020130a006986 */ /* 0x0003e2000c101910 */
[C---:B------:R-:W-:Y:S02]  /*14550*/  ISETP.GT.AND P6, PT, R0.reuse, 0x80, P3 ;  /* 0x000000800000780c */ /* 0x040fe40001fc4270 */
[----:B------:R-:W-:Y:S01]  /*14560*/  IADD3.X R13, R11, UR27, RZ, P2, !PT ;  /* 0x0000001b0b0d7c10 */ /* 0x000fe200097fe4ff */
[----:B------:R2:W-:Y:S01]  /*14570*/  @P5 STG.E desc[UR16][R14.64], R9 ;  /* 0x000000090e005986 */ /* 0x0005e2000c101910 */
[C---:B------:R-:W-:Y:S02]  /*14580*/  ISETP.GT.AND P5, PT, R0.reuse, 0x81, P3 ;  /* 0x000000810000780c */ /* 0x040fe40001fa4270 */
[----:B------:R-:W-:Y:S02]  /*14590*/  ISETP.GT.AND P2, PT, R0, 0x88, P1 ;  /* 0x000000880000780c */ /* 0x000fe40000f44270 */
[----:B0-----:R-:W-:Y:S01]  /*145a0*/  MOV R7, UR26 ;  /* 0x0000001a00077c02 */ /* 0x001fe20008000f00 */
[----:B------:R-:W-:Y:S01]  /*145b0*/  FMUL R21, R213, UR18 ;  /* 0x00000012d5157c20 */ /* 0x000fe20008400000 */
[----:B-1----:R-:W-:-:S03]  /*145c0*/  FMUL R11, R212, UR18 ;  /* 0x00000012d40b7c20 */ /* 0x002fc60008400000 */
[----:B------:R-:W-:-:S04]  /*145d0*/  IMAD.WIDE.U32 R6, R7, 0x1c, R12 ;  /* 0x0000001c07067825 */ /* 0x000fc800078e000c */
[----:B------:R-:W-:Y:S01]  /*145e0*/  FMUL R19, R211, UR18 ;  /* 0x00000012d3137c20 */ /* 0x000fe20008400000 */
[----:B------:R-:W-:Y:S01]  /*145f0*/  FMUL R23, R210, UR18 ;  /* 0x00000012d2177c20 */ /* 0x000fe20008400000 */
[----:B------:R-:W-:Y:S01]  /*14600*/  @P4 STG.E desc[UR16][R12.64], R21 ;  /* 0x000000150c004986 */ /* 0x000fe2000c101910 */
[----:B------:R-:W-:Y:S02]  /*14610*/  VIADD R17, R7, UR8 ;  /* 0x0000000807117c36 */ /* 0x000fe40008000000 */
[----:B------:R-:W-:Y:S01]  /*14620*/  IMAD.MOV.U32 R16, RZ, RZ, R6 ;  /* 0x000000ffff107224 */ /* 0x000fe200078e0006 */
[----:B------:R-:W-:Y:S01]  /*14630*/  ISETP.GT.AND P4, PT, R0, 0x89, P1 ;  /* 0x000000890000780c */ /* 0x000fe20000f84270 */
[----:B------:R0:W-:Y:S01]  /*14640*/  @P6 STG.E desc[UR16][R14.64+0x20], R11 ;  /* 0x0000200b0e006986 */ /* 0x0001e2000c101910 */
[----:B------:R-:W-:-:S03]  /*14650*/  IADD3 R8, P6, R12, UR9, RZ ;  /* 0x000000090c087c10 */ /* 0x000fc6000ffde0ff */
[----:B------:R1:W-:Y:S01]  /*14660*/  @P5 STG.E desc[UR16][R12.64+0x20], R19 ;  /* 0x000020130c005986 */ /* 0x0003e2000c101910 */
[----:B------:R-:W-:-:S03]  /*14670*/  ISETP.GT.AND P5, PT, R0, 0x88, P3 ;  /* 0x000000880000780c */ /* 0x000fc60001fa4270 */
[----:B------:R3:W-:Y:S01]  /*14680*/  @P2 STG.E desc[UR16][R16.64], R23 ;  /* 0x0000001710002986 */ /* 0x0007e2000c101910 */
[----:B------:R-:W-:Y:S02]  /*14690*/  ISETP.GT.AND P2, PT, R0, 0x89, P3 ;  /* 0x000000890000780c */ /* 0x000fe40001f44270 */
[----:B--2---:R-:W-:Y:S01]  /*146a0*/  IADD3.X R9, R13, UR27, RZ, P6, !PT ;  /* 0x0000001b0d097c10 */ /* 0x004fe2000b7fe4ff */
[----:B0-----:R-:W-:Y:S01]  /*146b0*/  FMUL R15, R209, UR18 ;  /* 0x00000012d10f7c20 */ /* 0x001fe20008400000 */
[----:B------:R-:W-:Y:S01]  /*146c0*/  FMUL R21, R208, UR18 ;  /* 0x00000012d0157c20 */ /* 0x000fe20008400000 */
[----:B------:R-:W-:Y:S01]  /*146d0*/  IMAD.U32 R7, RZ, RZ, UR26 ;  /* 0x0000001aff077e24 */ /* 0x000fe2000f8e00ff */
[----:B------:R-:W-:Y:S01]  /*146e0*/  ISETP.GT.AND P6, PT, R0, 0x90, P1 ;  /* 0x000000900000780c */ /* 0x000fe20000fc4270 */
[----:B-1----:R-:W-:Y:S01]  /*146f0*/  FMUL R19, R207, UR18 ;  /* 0x00000012cf137c20 */ /* 0x002fe20008400000 */
[----:B------:R0:W-:Y:S01]  /*14700*/  @P4 STG.E desc[UR16][R8.64], R15 ;  /* 0x0000000f08004986 */ /* 0x0001e2000c101910 */
[----:B------:R-:W-:Y:S01]  /*14710*/  IADD3 R10, P4, R8, UR9, RZ ;  /* 0x00000009080a7c10 */ /* 0x000fe2000ff9e0ff */
[----:B------:R-:W-:-:S02]  /*14720*/  IMAD.WIDE.U32 R6, R7, 0x1c, R8 ;  /* 0x0000001c07067825 */ /* 0x000fc400078e0008 */
[----:B------:R1:W-:Y:S01]  /*14730*/  @P5 STG.E desc[UR16][R16.64+0x20], R21 ;  /* 0x0000201510005986 */ /* 0x0003e2000c101910 */
[----:B------:R-:W-:-:S03]  /*14740*/  IADD3.X R11, R9, UR27, RZ, P4, !PT ;  /* 0x0000001b090b7c10 */ /* 0x000fc6000a7fe4ff */
[----:B------:R2:W-:Y:S01]  /*14750*/  @P2 STG.E desc[UR16][R8.64+0x20], R19 ;  /* 0x0000201308002986 */ /* 0x0005e2000c101910 */
[----:B------:R-:W-:Y:S01]  /*14760*/  ISETP.GT.AND P2, PT, R0, 0x91, P1 ;  /* 0x000000910000780c */ /* 0x000fe20000f44270 */
[----:B---3--:R-:W-:Y:S01]  /*14770*/  FMUL R23, R206, UR18 ;  /* 0x00000012ce177c20 */ /* 0x008fe20008400000 */
[C---:B------:R-:W-:Y:S01]  /*14780*/  ISETP.GT.AND P4, PT, R0.reuse, 0x90, P3 ;  /* 0x000000900000780c */ /* 0x040fe20001f84270 */
[----:B0-----:R-:W-:Y:S01]  /*14790*/  VIADD R15, R7, UR8 ;  /* 0x00000008070f7c36 */ /* 0x001fe20008000000 */
[----:B------:R-:W-:Y:S01]  /*147a0*/  ISETP.GT.AND P5, PT, R0, 0x91, P3 ;  /* 0x000000910000780c */ /* 0x000fe20001fa4270 */
[----:B------:R-:W-:Y:S01]  /*147b0*/  IMAD.MOV.U32 R14, RZ, RZ, R6 ;  /* 0x000000ffff0e7224 */ /* 0x000fe200078e0006 */
[----:B------:R-:W-:Y:S01]  /*147c0*/  MOV R13, UR26 ;  /* 0x0000001a000d7c02 */ /* 0x000fe20008000f00 */
[----:B-1----:R-:W-:-:S03]  /*147d0*/  FMUL R17, R204, UR18 ;  /* 0x00000012cc117c20 */ /* 0x002fc60008400000 */
[----:B------:R-:W-:Y:S01]  /*147e0*/  @P6 STG.E desc[UR16][R14.64], R23 ;  /* 0x000000170e006986 */ /* 0x000fe2000c101910 */
[----:B------:R-:W-:Y:S01]  /*147f0*/  ISETP.GT.AND P6, PT, R0, 0x98, P1 ;  /* 0x000000980000780c */ /* 0x000fe20000fc4270 */
[----:B--2---:R-:W-:Y:S01]  /*14800*/  FMUL R9, R205, UR18 ;  /* 0x00000012cd097c20 */ /* 0x004fe20008400000 */
[----:B------:R-:W-:Y:S01]  /*14810*/  FMUL R19, R203, UR18 ;  /* 0x00000012cb137c20 */ /* 0x000fe20008400000 */
[----:B------:R-:W-:-:S03]  /*14820*/  IMAD.WIDE.U32 R12, R13, 0x1c, R10 ;  /* 0x0000001c0d0c7825 */ /* 0x000fc600078e000a */
[----:B------:R0:W-:Y:S01]  /*14830*/  @P2 STG.E desc[UR16][R10.64], R9 ;  /* 0x000000090a002986 */ /* 0x0001e2000c101910 */
[----:B------:R-:W-:Y:S02]  /*14840*/  VIADD R13, R13, UR8 ;  /* 0x000000080d0d7c36 */ /* 0x000fe40008000000 */
[----:B------:R-:W-:Y:S01]  /*14850*/  FMUL R21, R202, UR18 ;  /* 0x00000012ca157c20 */ /* 0x000fe20008400000 */
[----:B------:R1:W-:Y:S01]  /*14860*/  @P4 STG.E desc[UR16][R14.64+0x20], R17 ;  /* 0x000020110e004986 */ /* 0x0003e2000c101910 */
        /* <DEDUP_REMOVED lines=8> */
[----:B0-----:R-:W-:-:S04]  /*148f0*/  IMAD.WIDE.U32 R8, R153, 0x1c, R6 ;  /* 0x0000001c99087825 */ /* 0x001fc800078e0006 */
[----:B------:R-:W-:Y:S01]  /*14900*/  FMUL R23, R201, UR18 ;  /* 0x00000012c9177c20 */ /* 0x000fe20008400000 */
[----:B-1----:R-:W-:Y:S01]  /*14910*/  FMUL R17, R200, UR18 ;  /* 0x00000012c8117c20 */ /* 0x002fe20008400000 */
[----:B--2---:R-:W-:Y:S01]  /*14920*/  FMUL R19, R199, UR18 ;  /* 0x00000012c7137c20 */ /* 0x004fe20008400000 */
[----:B------:R-:W-:Y:S01]  /*14930*/  IMAD.MOV.U32 R14, RZ, RZ, R8 ;  /* 0x000000ffff0e7224 */ /* 0x000fe200078e0008 */
[----:B------:R-:W-:Y:S01]  /*14940*/  IADD3 R15, R9, UR8, RZ ;  /* 0x00000008090f7c10 */ /* 0x000fe2000fffe0ff */
[----:B------:R-:W-:Y:S01]  /*14950*/  @P2 STG.E desc[UR16][R6.64], R23 ;  /* 0x0000001706002986 */ /* 0x000fe2000c101910 */
[----:B------:R-:W-:Y:S01]  /*14960*/  FMUL R9, R198, UR18 ;  /* 0x00000012c6097c20 */ /* 0x000fe20008400000 */
[----:B------:R-:W-:Y:S02]  /*14970*/  IADD3 R10, P2, R6, UR9, RZ ;  /* 0x00000009060a7c10 */ /* 0x000fe4000ff5e0ff */
[----:B------:R0:W-:Y:S01]  /*14980*/  @P4 STG.E desc[UR16][R12.64+0x20], R17 ;  /* 0x000020110c004986 */ /* 0x0001e2000c101910 */
[----:B------:R-:W-:-:S02]  /*14990*/  ISETP.GT.AND P4, PT, R0, 0xa1, P1 ;  /* 0x000000a10000780c */ /* 0x000fc40000f84270 */
        /* <DEDUP_REMOVED lines=8> */
[----:B-1----:R-:W-:-:S04]  /*14a20*/  IMAD.WIDE.U32 R6, R13, 0x1c, R10 ;  /* 0x0000001c0d067825 */ /* 0x002fc800078e000a */
[----:B------:R-:W-:Y:S01]  /*14a30*/  FMUL R19, R196, UR18 ;  /* 0x00000012c4137c20 */ /* 0x000fe20008400000 */
[----:B------:R-:W-:Y:S01]  /*14a40*/  FMUL R21, R195, UR18 ;  /* 0x00000012c3157c20 */ /* 0x000fe20008400000 */
[----:B------:R-:W-:Y:S01]  /*14a50*/  FMUL R23, R194, UR18 ;  /* 0x00000012c2177c20 */ /* 0x000fe20008400000 */
[----:B------:R-:W-:Y:S01]  /*14a60*/  VIADD R13, R7, UR8 ;  /* 0x00000008070d7c36 */ /* 0x000fe20008000000 */
[----:B------:R-:W-:Y:S01]  /*14a70*/  MOV R12, R6 ;  /* 0x00000006000c7202 */ /* 0x000fe20000000f00 */
[----:B------:R-:W-:Y:S01]  /*14a80*/  @P4 STG.E desc[UR16][R10.64], R17 ;  /* 0x000000110a004986 */ /* 0x000fe2000c101910 */
[----:B------:R-:W-:-:S03]  /*14a90*/  ISETP.GT.AND P4, PT, R0, 0xa9, P1 ;  /* 0x000000a90000780c */ /* 0x000fc60000f84270 */
[----:B------:R0:W-:Y:S01]  /*14aa0*/  @P6 STG.E desc[UR16][R14.64+0x20], R19 ;  /* 0x000020130e006986 */ /* 0x0001e2000c101910 */
[----:B------:R-:W-:-:S03]  /*14ab0*/  IADD3 R8, P6, R10, UR9, RZ ;  /* 0x000000090a087c10 */ /* 0x000fc6000ffde0ff */
[----:B------:R1:W-:Y:S01]  /*14ac0*/  @P5 STG.E desc[UR16][R10.64+0x20], R21 ;  /* 0x000020150a005986 */ /* 0x0003e2000c101910 */
[----:B------:R-:W-:-:S03]  /*14ad0*/  ISETP.GT.AND P5, PT, R0, 0xa8, P3 ;  /* 0x000000a80000780c */ /* 0x000fc60001fa4270 */
[----:B------:R-:W-:Y:S01]  /*14ae0*/  @P2 STG.E desc[UR16][R12.64], R23 ;  /* 0x000000170c002986 */ /* 0x000fe2000c101910 */
[----:B------:R-:W-:Y:S02]  /*14af0*/  ISETP.GT.AND P2, PT, R0, 0xa9, P3 ;  /* 0x000000a90000780c */ /* 0x000fe40001f44270 */
[----:B--2---:R-:W-:Y:S01]  /*14b00*/  IADD3.X R9, R11, UR27, RZ, P6, !PT ;  /* 0x0000001b0b097c10 */ /* 0x004fe2000b7fe4ff */
[----:B0-----:R-:W-:Y:S01]  /*14b10*/  FMUL R15, R193, UR18 ;  /* 0x00000012c10f7c20 */ /* 0x001fe20008400000 */
[----:B------:R-:W-:Y:S02]  /*14b20*/  IMAD.U32 R7, RZ, RZ, UR26 ;  /* 0x0000001aff077e24 */ /* 0x000fe4000f8e00ff */
[----:B------:R-:W-:Y:S01]  /*14b30*/  FMUL R17, R192, UR18 ;  /* 0x00000012c0117c20 */ /* 0x000fe20008400000 */
[----:B------:R-:W-:Y:S01]  /*14b40*/  ISETP.GT.AND P6, PT, R0, 0xb0, P1 ;  /* 0x000000b00000780c */ /* 0x000fe20000fc4270 */
[----:B------:R-:W-:Y:S01]  /*14b50*/  FMUL R19, R191, UR18 ;  /* 0x00000012bf137c20 */ /* 0x000fe20008400000 */
[----:B------:R0:W-:Y:S01]  /*14b60*/  @P4 STG.E desc[UR16][R8.64], R15 ;  /* 0x0000000f08004986 */ /* 0x0001e2000c101910 */
[----:B-1----:R-:W-:Y:S01]  /*14b70*/  IADD3 R10, P4, R8, UR9, RZ ;  /* 0x00000009080a7c10 */ /* 0x002fe2000ff9e0ff */
[----:B------:R-:W-:-:S02]  /*14b80*/  IMAD.WIDE.U32 R6, R7, 0x1c, R8 ;  /* 0x0000001c07067825 */ /* 0x000fc400078e0008 */
[----:B------:R-:W-:Y:S01]  /*14b90*/  @P5 STG.E desc[UR16][R12.64+0x20], R17 ;  /* 0x000020110c005986 */ /* 0x000fe2000c101910 */
[----:B------:R-:W-:Y:S01]  /*14ba0*/  IADD3.X R11, R9, UR27, RZ, P4, !PT ;  /* 0x0000001b090b7c10 */ /* 0x000fe2000a7fe4ff */
[----:B------:R-:W-:Y:S02]  /*14bb0*/  FMUL R21, R190, UR18 ;  /* 0x00000012be157c20 */ /* 0x000fe40008400000 */
[----:B------:R1:W-:Y:S01]  /*14bc0*/  @P2 STG.E desc[UR16][R8.64+0x20], R19 ;  /* 0x0000201308002986 */ /* 0x0003e2000c101910 */
[C---:B------:R-:W-:Y:S02]  /*14bd0*/  ISETP.GT.AND P2, PT, R0.reuse, 0xb1, P1 ;  /* 0x000000b10000780c */ /* 0x040fe40000f44270 */
[C---:B------:R-:W-:Y:S01]  /*14be0*/  ISETP.GT.AND P4, PT, R0.reuse, 0xb0, P3 ;  /* 0x000000b00000780c */ /* 0x040fe20001f84270 */
[----:B0-----:R-:W-:Y:S01]  /*14bf0*/  VIADD R15, R7, UR8 ;  /* 0x00000008070f7c36 */ /* 0x001fe20008000000 */
[----:B------:R-:W-:Y:S02]  /*14c00*/  MOV R14, R6 ;  /* 0x00000006000e7202 */ /* 0x000fe40000000f00 */
[----:B------:R-:W-:Y:S01]  /*14c10*/  ISETP.GT.AND P5, PT, R0, 0xb1, P3 ;  /* 0x000000b10000780c */ /* 0x000fe20001fa4270 */
[----:B------:R-:W-:-:S02]  /*14c20*/  IMAD.U32 R23, RZ, RZ, UR26 ;  /* 0x0000001aff177e24 */ /* 0x000fc4000f8e00ff */
[----:B------:R-:W-:Y:S01]  /*14c30*/  @P6 STG.E desc[UR16][R14.64], R21 ;  /* 0x000000150e006986 */ /* 0x000fe2000c101910 */
[----:B------:R-:W-:Y:S01]  /*14c40*/  ISETP.GT.AND P6, PT, R0, 0xb8, P1 ;  /* 0x000000b80000780c */ /* 0x000fe20000fc4270 */
[----:B-1----:R-:W-:Y:S01]  /*14c50*/  FMUL R9, R189, UR18 ;  /* 0x00000012bd097c20 */ /* 0x002fe20008400000 */
[----:B------:R-:W-:Y:S01]  /*14c60*/  FMUL R17, R188, UR18 ;  /* 0x00000012bc117c20 */ /* 0x000fe20008400000 */
[----:B------:R-:W-:Y:S01]  /*14c70*/  FMUL R19, R187, UR18 ;  /* 0x00000012bb137c20 */ /* 0x000fe20008400000 */
[----:B------:R-:W-:Y:S02]  /*14c80*/  IMAD.WIDE.U32 R12, R23, 0x1c, R10 ;  /* 0x0000001c170c7825 */ /* 0x000fe400078e000a */
[----:B------:R0:W-:Y:S02]  /*14c90*/  @P2 STG.E desc[UR16][R10.64], R9 ;  /* 0x000000090a002986 */ /* 0x0001e4000c101910 */
[----:B------:R-:W-:Y:S01]  /*14ca0*/  FMUL R23, R186, UR18 ;  /* 0x00000012ba177c20 */ /* 0x000fe20008400000 */
[----:B------:R-:W-:Y:S01]  /*14cb0*/  VIADD R13, R13, UR8 ;  /* 0x000000080d0d7c36 */ /* 0x000fe20008000000 */
        /* <DEDUP_REMOVED lines=28> */
[----:B------:R-:W-:Y:S01]  /*14e80*/  FMUL R21, R179, UR18 ;  /* 0x00000012b3157c20 */ /* 0x000fe20008400000 */
[----:B-1----:R-:W-:-:S02]  /*14e90*/  FMUL R19, R180, UR18 ;  /* 0x00000012b4137c20 */ /* 0x002fc40008400000 */
[----:B------:R-:W-:-:S04]  /*14ea0*/  IMAD.WIDE.U32 R6, R13, 0x1c, R10 ;  /* 0x0000001c0d067825 */ /* 0x000fc800078e000a */
        /* <DEDUP_REMOVED lines=13> */
[----:B------:R-:W-:Y:S01]  /*14f80*/  FMUL R17, R176, UR18 ;  /* 0x00000012b0117c20 */ /* 0x000fe20008400000 */
[----:B------:R-:W-:Y:S02]  /*14f90*/  IMAD.U32 R7, RZ, RZ, UR26 ;  /* 0x0000001aff077e24 */ /* 0x000fe4000f8e00ff */
[----:B------:R-:W-:Y:S01]  /*14fa0*/  FMUL R19, R175, UR18 ;  /* 0x00000012af137c20 */ /* 0x000fe20008400000 */
[----:B------:R-:W-:Y:S01]  /*14fb0*/  ISETP.GT.AND P6, PT, R0, 0xd0, P1 ;  /* 0x000000d00000780c */ /* 0x000fe20000fc4270 */
[----:B------:R0:W-:Y:S01]  /*14fc0*/  @P4 STG.E desc[UR16][R8.64], R15 ;  /* 0x0000000f08004986 */ /* 0x0001e2000c101910 */
[----:B-1----:R-:W-:Y:S01]  /*14fd0*/  IADD3 R10, P4, R8, UR9, RZ ;  /* 0x00000009080a7c10 */ /* 0x002fe2000ff9e0ff */
[----:B------:R-:W-:-:S02]  /*14fe0*/  IMAD.WIDE.U32 R6, R7, 0x1c, R8 ;  /* 0x0000001c07067825 */ /* 0x000fc400078e0008 */
[----:B------:R1:W-:Y:S01]  /*14ff0*/  @P5 STG.E desc[UR16][R12.64+0x20], R17 ;  /* 0x000020110c005986 */ /* 0x0003e2000c101910 */
[----:B------:R-:W-:-:S03]  /*15000*/  IADD3.X R11, R9, UR27, RZ, P4, !PT ;  /* 0x0000001b090b7c10 */ /* 0x000fc6000a7fe4ff */
[----:B------:R2:W-:Y:S01]  /*15010*/  @P2 STG.E desc[UR16][R8.64+0x20], R19 ;  /* 0x0000201308002986 */ /* 0x0005e2000c101910 */
[----:B------:R-:W-:Y:S01]  /*15020*/  ISETP.GT.AND P2, PT, R0, 0xd1, P1 ;  /* 0x000000d10000780c */ /* 0x000fe20000f44270 */
[----:B------:R-:W-:Y:S01]  /*15030*/  FMUL R21, R174, UR18 ;  /* 0x00000012ae157c20 */ /* 0x000fe20008400000 */
        /* <DEDUP_REMOVED lines=14> */
[----:B------:R1:W-:Y:S04]  /*15120*/  @P4 STG.E desc[UR16][R14.64+0x20], R17 ;  /* 0x000020110e004986 */ /* 0x0003e8000c101910 */
[----:B------:R2:W-:Y:S01]  /*15130*/  @P5 STG.E desc[UR16][R10.64+0x20], R19 ;  /* 0x000020130a005986 */ /* 0x0005e2000c101910 */
[----:B------:R-:W-:Y:S02]  /*15140*/  IADD3 R6, P5, R10, UR9, RZ ;  /* 0x000000090a067c10 */ /* 0x000fe4000ffbe0ff */
[----:B------:R-:W-:Y:S01]  /*15150*/  ISETP.GT.AND P2, PT, R0, 0xd9, P1 ;  /* 0x000000d90000780c */ /* 0x000fe20000f44270 */
[----:B------:R-:W-:Y:S01]  /*15160*/  @P6 STG.E desc[UR16][R12.64], R23 ;  /* 0x000000170c006986 */ /* 0x000fe2000c101910 */
[----:B------:R-:W-:-:S02]  /*15170*/  IADD3.X R7, R11, UR27, RZ, P5, !PT ;  /* 0x0000001b0b077c10 */ /* 0x000fc4000affe4ff */
[C---:B------:R-:W-:Y:S02]  /*15180*/  ISETP.GT.AND P4, PT, R0.reuse, 0xd8, P3 ;  /* 0x000000d80000780c */ /* 0x040fe40001f84270 */
        /* <DEDUP_REMOVED lines=8> */
[----:B------:R-:W-:Y:S01]  /*15210*/  FMUL R9, R166, UR18 ;  /* 0x00000012a6097c20 */ /* 0x000fe20008400000 */
[----:B------:R-:W-:Y:S01]  /*15220*/  @P2 STG.E desc[UR16][R6.64], R21 ;  /* 0x0000001506002986 */ /* 0x000fe2000c101910 */
[----:B------:R-:W-:-:S03]  /*15230*/  ISETP.GT.AND P2, PT, R0, 0xe1, P1 ;  /* 0x000000e10000780c */ /* 0x000fc60000f44270 */
[----:B------:R0:W-:Y:S01]  /*15240*/  @P4 STG.E desc[UR16][R12.64+0x20], R17 ;  /* 0x000020110c004986 */ /* 0x0001e2000c101910 */
[----:B------:R-:W-:-:S03]  /*15250*/  IADD3 R10, P4, R6, UR9, RZ ;  /* 0x00000009060a7c10 */ /* 0x000fc6000ff9e0ff */
[----:B------:R1:W-:Y:S01]  /*15260*/  @P6 STG.E desc[UR16][R6.64+0x20], R19 ;  /* 0x0000201306006986 */ /* 0x0003e2000c101910 */
[----:B------:R-:W-:-:S03]  /*15270*/  ISETP.GT.AND P6, PT, R0, 0xe0, P3 ;  /* 0x000000e00000780c */ /* 0x000fc60001fc4270 */
[----:B------:R-:W-:Y:S01]  /*15280*/  @P5 STG.E desc[UR16][R14.64], R9 ;  /* 0x000000090e005986 */ /* 0x000fe2000c101910 */
[C---:B------:R-:W-:Y:S02]  /*15290*/  ISETP.GT.AND P5, PT, R0.reuse, 0xe1, P3 ;  /* 0x000000e10000780c */ /* 0x040fe40001fa4270 */
[----:B------:R-:W-:Y:S01]  /*152a0*/  IADD3.X R11, R7, UR27, RZ, P4, !PT ;  /* 0x0000001b070b7c10 */ /* 0x000fe2000a7fe4ff */
[----:B0-----:R-:W-:Y:S01]  /*152b0*/  IMAD.U32 R13, RZ, RZ, UR26 ;  /* 0x0000001aff0d7e24 */ /* 0x001fe2000f8e00ff */
[----:B------:R-:W-:Y:S01]  /*152c0*/  ISETP.GT.AND P4, PT, R0, 0xe8, P1 ;  /* 0x000000e80000780c */ /* 0x000fe20000f84270 */
[----:B------:R-:W-:Y:S01]  /*152d0*/  FMUL R17, R165, UR18 ;  /* 0x00000012a5117c20 */ /* 0x000fe20008400000 */
[----:B------:R-:W-:Y:S01]  /*152e0*/  FMUL R21, R163, UR18 ;  /* 0x00000012a3157c20 */ /* 0x000fe20008400000 */
[----:B-1----:R-:W-:Y:S01]  /*152f0*/  FMUL R19, R164, UR18 ;  /* 0x00000012a4137c20 */ /* 0x002fe20008400000 */
[----:B------:R-:W-:-:S04]  /*15300*/  IMAD.WIDE.U32 R6, R13, 0x1c, R10 ;  /* 0x0000001c0d067825 */ /* 0x000fc800078e000a */
[----:B------:R-:W-:Y:S01]  /*15310*/  FMUL R23, R162, UR18 ;  /* 0x00000012a2177c20 */ /* 0x000fe20008400000 */
[----:B------:R0:W-:Y:S01]  /*15320*/  @P2 STG.E desc[UR16][R10.64], R17 ;  /* 0x000000110a002986 */ /* 0x0001e2000c101910 */
[C---:B------:R-:W-:Y:S01]  /*15330*/  ISETP.GT.AND P2, PT, R0.reuse, 0xe9, P1 ;  /* 0x000000e90000780c */ /* 0x040fe20000f44270 */
[----:B------:R-:W-:Y:S01]  /*15340*/  VIADD R13, R7, UR8 ;  /* 0x00000008070d7c36 */ /* 0x000fe20008000000 */
[----:B------:R-:W-:Y:S01]  /*15350*/  MOV R12, R6 ;  /* 0x00000006000c7202 */ /* 0x000fe20000000f00 */
[----:B------:R1:W-:Y:S04]  /*15360*/  @P6 STG.E desc[UR16][R14.64+0x20], R19 ;  /* 0x000020130e006986 */ /* 0x0003e8000c101910 */
[----:B------:R2:W-:Y:S01]  /*15370*/  @P5 STG.E desc[UR16][R10.64+0x20], R21 ;  /* 0x000020150a005986 */ /* 0x0005e2000c101910 */
[----:B------:R-:W-:-:S02]  /*15380*/  ISETP.GT.AND P5, PT, R0, 0xe8, P3 ;  /* 0x000000e80000780c */ /* 0x000fc40001fa4270 */
[----:B------:R-:W-:Y:S01]  /*15390*/  IADD3 R8, P6, R10, UR9, RZ ;  /* 0x000000090a087c10 */ /* 0x000fe2000ffde0ff */
[----:B------:R-:W-:Y:S01]  /*153a0*/  @P4 STG.E desc[UR16][R12.64], R23 ;  /* 0x000000170c004986 */ /* 0x000fe2000c101910 */
[----:B------:R-:W-:Y:S01]  /*153b0*/  ISETP.GT.AND P4, PT, R0, 0xe9, P3 ;  /* 0x000000e90000780c */ /* 0x000fe20001f84270 */
[----:B0-----:R-:W-:Y:S01]  /*153c0*/  FMUL R17, R160, UR18 ;  /* 0x00000012a0117c20 */ /* 0x001fe20008400000 */
[----:B------:R-:W-:Y:S01]  /*153d0*/  IADD3.X R9, R11, UR27, RZ, P6, !PT ;  /* 0x0000001b0b097c10 */ /* 0x000fe2000b7fe4ff */
[----:B-1----:R-:W-:Y:S01]  /*153e0*/  FMUL R15, R161, UR18 ;  /* 0x00000012a10f7c20 */ /* 0x002fe20008400000 */
[----:B------:R-:W-:-:S04]  /*153f0*/  FMUL R19, R159, UR18 ;  /* 0x000000129f137c20 */ /* 0x000fc80008400000 */
[----:B------:R0:W-:Y:S04]  /*15400*/  @P2 STG.E desc[UR16][R8.64], R15 ;  /* 0x0000000f08002986 */ /* 0x0001e8000c101910 */
[----:B------:R1:W-:Y:S01]  /*15410*/  @P5 STG.E desc[UR16][R12.64+0x20], R17 ;  /* 0x000020110c005986 */ /* 0x0003e2000c101910 */
[----:B--2---:R-:W-:Y:S01]  /*15420*/  IADD3 R10, P5, R8, UR9, RZ ;  /* 0x00000009080a7c10 */ /* 0x004fe2000ffbe0ff */
[----:B------:R-:W-:Y:S01]  /*15430*/  IMAD.U32 R7, RZ, RZ, UR26 ;  /* 0x0000001aff077e24 */ /* 0x000fe2000f8e00ff */
[C---:B------:R-:W-:Y:S01]  /*15440*/  ISETP.GT.AND P2, PT, R0.reuse, 0xf0, P1 ;  /* 0x000000f00000780c */ /* 0x040fe20000f44270 */
[----:B------:R2:W-:Y:S01]  /*15450*/  @P4 STG.E desc[UR16][R8.64+0x20], R19 ;  /* 0x0000201308004986 */ /* 0x0005e2000c101910 */
[----:B------:R-:W-:Y:S02]  /*15460*/  ISETP.GT.AND P4, PT, R0, 0xf1, P1 ;  /* 0x000000f10000780c */ /* 0x000fe40000f84270 */
[----:B------:R-:W-:-:S02]  /*15470*/  IADD3.X R11, R9, UR27, RZ, P5, !PT ;  /* 0x0000001b090b7c10 */ /* 0x000fc4000affe4ff */
[C---:B------:R-:W-:Y:S01]  /*15480*/  ISETP.GT.AND P5, PT, R0.reuse, 0xf0, P3 ;  /* 0x000000f00000780c */ /* 0x040fe20001fa4270 */
[----:B------:R-:W-:Y:S01]  /*15490*/  IMAD.WIDE.U32 R6, R7, 0x1c, R8 ;  /* 0x0000001c07067825 */ /* 0x000fe200078e0008 */
[----:B------:R-:W-:-:S03]  /*154a0*/  ISETP.GT.AND P6, PT, R0, 0xf1, P3 ;  /* 0x000000f10000780c */ /* 0x000fc60001fc4270 */
[----:B0-----:R-:W-:Y:S02]  /*154b0*/  IMAD.U32 R15, RZ, RZ, UR26 ;  /* 0x0000001aff0f7e24 */ /* 0x001fe4000f8e00ff */
[----:B------:R-:W-:Y:S01]  /*154c0*/  FMUL R21, R158, UR18 ;  /* 0x000000129e157c20 */ /* 0x000fe20008400000 */
[----:B------:R-:W-:Y:S02]  /*154d0*/  VIADD R7, R7, UR8 ;  /* 0x0000000807077c36 */ /* 0x000fe40008000000 */
[----:B-1----:R-:W-:-:S04]  /*154e0*/  IMAD.WIDE.U32 R12, R15, 0x1c, R10 ;  /* 0x0000001c0f0c7825 */ /* 0x002fc800078e000a */
[----:B------:R-:W-:Y:S01]  /*154f0*/  FMUL R15, R157, UR18 ;  /* 0x000000129d0f7c20 */ /* 0x000fe20008400000 */
[----:B------:R-:W-:Y:S01]  /*15500*/  FMUL R17, R156, UR18 ;  /* 0x000000129c117c20 */ /* 0x000fe20008400000 */
[----:B--2---:R-:W-:Y:S01]  /*15510*/  FMUL R19, R155, UR18 ;  /* 0x000000129b137c20 */ /* 0x004fe20008400000 */
[----:B------:R-:W-:Y:S01]  /*15520*/  @P2 STG.E desc[UR16][R6.64], R21 ;  /* 0x0000001506002986 */ /* 0x000fe2000c101910 */
[----:B------:R-:W-:-:S03]  /*15530*/  ISETP.GT.AND P2, PT, R0, 0xf8, P1 ;  /* 0x000000f80000780c */ /* 0x000fc60000f44270 */
[----:B------:R0:W-:Y:S01]  /*15540*/  @P4 STG.E desc[UR16][R10.64], R15 ;  /* 0x0000000f0a004986 */ /* 0x0001e2000c101910 */
[----:B------:R-:W-:-:S03]  /*15550*/  ISETP.GT.AND P1, PT, R0, 0xf9, P1 ;  /* 0x000000f90000780c */ /* 0x000fc60000f24270 */
[----:B------:R-:W-:Y:S01]  /*15560*/  @P5 STG.E desc[UR16][R6.64+0x20], R17 ;  /* 0x0000201106005986 */ /* 0x000fe2000c101910 */
[----:B------:R-:W-:-:S03]  /*15570*/  ISETP.GT.AND P5, PT, R0, 0xf8, P3 ;  /* 0x000000f80000780c */ /* 0x000fc60001fa4270 */
[----:B------:R1:W-:Y:S01]  /*15580*/  @P6 STG.E desc[UR16][R10.64+0x20], R19 ;  /* 0x000020130a006986 */ /* 0x0003e2000c101910 */
[----:B------:R-:W-:Y:S02]  /*15590*/  IADD3 R8, P6, R10, UR9, RZ ;  /* 0x000000090a087c10 */ /* 0x000fe4000ffde0ff */
[----:B------:R-:W-:Y:S02]  /*155a0*/  ISETP.GT.AND P3, PT, R0, 0xf9, P3 ;  /* 0x000000f90000780c */ /* 0x000fe40001f64270 */
[----:B------:R-:W-:Y:S01]  /*155b0*/  ISETP.GT.AND P4, PT, R231, 0x80, PT ;  /* 0x00000080e700780c */ /* 0x000fe20003f84270 */
[----:B------:R-:W-:Y:S01]  /*155c0*/  FMUL R23, R154, UR18 ;  /* 0x000000129a177c20 */ /* 0x000fe20008400000 */
[----:B------:R-:W-:Y:S02]  /*155d0*/  IADD3.X R9, R11, UR27, RZ, P6, !PT ;  /* 0x0000001b0b097c10 */ /* 0x000fe4000b7fe4ff */
[----:B------:R-:W-:Y:S02]  /*155e0*/  IADD3 R13, R13, UR8, RZ ;  /* 0x000000080d0d7c10 */ /* 0x000fe4000fffe0ff */
[----:B------:R-:W-:Y:S01]  /*155f0*/  ISETP.GT.AND P6, PT, R0, RZ, P4 ;  /* 0x000000ff0000720c */ /* 0x000fe200027c4270 */
[----:B0-----:R-:W-:Y:S01]  /*15600*/  FMUL R15, R152, UR18 ;  /* 0x00000012980f7c20 */ /* 0x001fe20008400000 */
[----:B-1----:R-:W-:Y:S01]  /*15610*/  FMUL R11, R22, UR18 ;  /* 0x00000012160b7c20 */ /* 0x002fe20008400000 */
[----:B------:R-:W-:Y:S01]  /*15620*/  FMUL R17, R20, UR18 ;  /* 0x0000001214117c20 */ /* 0x000fe20008400000 */
[----:B------:R-:W-:Y:S01]  /*15630*/  @P2 STG.E desc[UR16][R12.64], R23 ;  /* 0x000000170c002986 */ /* 0x000fe2000c101910 */
[----:B------:R-:W-:Y:S01]  /*15640*/  ISETP.GT.AND P2, PT, R231, 0x88, PT ;  /* 0x00000088e700780c */ /* 0x000fe20003f44270 */
[----:B------:R-:W-:-:S02]  /*15650*/  FMUL R19, R24, UR18 ;  /* 0x0000001218137c20 */ /* 0x000fc40008400000 */
[----:B------:R-:W-:Y:S01]  /*15660*/  @P1 STG.E desc[UR16][R8.64], R15 ;  /* 0x0000000f08001986 */ /* 0x000fe2000c101910 */
[----:B------:R-:W-:-:S03]  /*15670*/  ISETP.GT.AND P1, PT, R0, 0x1, P2 ;  /* 0x000000010000780c */ /* 0x000fc60001724270 */
[----:B------:R-:W-:Y:S01]  /*15680*/  @P5 STG.E desc[UR16][R12.64+0x20], R11 ;  /* 0x0000200b0c005986 */ /* 0x000fe2000c101910 */
[----:B------:R-:W-:-:S03]  /*15690*/  ISETP.GT.AND P5, PT, R0, 0x1, P4 ;  /* 0x000000010000780c */ /* 0x000fc600027a4270 */
[----:B------:R0:W-:Y:S01]  /*156a0*/  @P3 STG.E desc[UR16][R8.64+0x20], R17 ;  /* 0x0000201108003986 */ /* 0x0001e2000c101910 */
[C---:B------:R-:W-:Y:S01]  /*156b0*/  ISETP.GT.AND P3, PT, R0.reuse, RZ, P2 ;  /* 0x000000ff0000720c */ /* 0x040fe20001764270 */
[----:B------:R-:W-:Y:S02]  /*156c0*/  IMAD.U32 R7, RZ, RZ, UR26 ;  /* 0x0000001aff077e24 */ /* 0x000fe4000f8e00ff */
[----:B------:R-:W-:Y:S01]  /*156d0*/  @P6 STG.E desc[UR16][R4.64+0x200], R19 ;  /* 0x0002001304006986 */ /* 0x000fe2000c101910 */
[----:B------:R-:W-:Y:S01]  /*156e0*/  ISETP.GT.AND P6, PT, R0, 0x8, P4 ;  /* 0x000000080000780c */ /* 0x000fe200027c4270 */
[----:B------:R-:W-:Y:S01]  /*156f0*/  FMUL R25, R25, UR18 ;  /* 0x0000001219197c20 */ /* 0x000fe20008400000 */
[----:B------:R-:W-:-:S04]  /*15700*/  IMAD.WIDE.U32 R6, R7, 0x1c, R2 ;  /* 0x0000001c07067825 */ /* 0x000fc800078e0002 */
[----:B------:R-:W-:Y:S01]  /*15710*/  FMUL R27, R27, UR18 ;  /* 0x000000121b1b7c20 */ /* 0x000fe20008400000 */
[----:B0-----:R-:W-:Y:S01]  /*15720*/  FMUL R9, R26, UR18 ;  /* 0x000000121a097c20 */ /* 0x001fe20008400000 */
[----:B------:R-:W-:Y:S01]  /*15730*/  VIADD R11, R7, UR8 ;  /* 0x00000008070b7c36 */ /* 0x000fe20008000000 */
[----:B------:R-:W-:Y:S01]  /*15740*/  @P5 STG.E desc[UR16][R2.64+0x200], R25 ;  /* 0x0002001902005986 */ /* 0x000fe2000c101910 */
[----:B------:R-:W-:Y:S02]  /*15750*/  IMAD.MOV.U32 R10, RZ, RZ, R6 ;  /* 0x000000ffff0a7224 */ /* 0x000fe400078e0006 */
[----:B------:R-:W-:Y:S01]  /*15760*/  FMUL R13, R28, UR18 ;  /* 0x000000121c0d7c20 */ /* 0x000fe20008400000 */
[----:B------:R-:W-:Y:S01]  /*15770*/  IADD3 R6, P5, R2, UR9, RZ ;  /* 0x0000000902067c10 */ /* 0x000fe2000ffbe0ff */
[----:B------:R-:W-:Y:S01]  /*15780*/  @P3 STG.E desc[UR16][R4.64+0x220], R9 ;  /* 0x0002200904003986 */ /* 0x000fe2000c101910 */
[----:B------:R-:W-:-:S03]  /*15790*/  ISETP.GT.AND P3, PT, R0, 0x8, P2 ;  /* 0x000000080000780c */ /* 0x000fc60001764270 */
[----:B------:R0:W-:Y:S01]  /*157a0*/  @P1 STG.E desc[UR16][R2.64+0x220], R27 ;  /* 0x0002201b02001986 */ /* 0x0001e2000c101910 */
[C---:B------:R-:W-:Y:S02]  /*157b0*/  ISETP.GT.AND P1, PT, R0.reuse, 0x9, P4 ;  /* 0x000000090000780c */ /* 0x040fe40002724270 */
[----:B------:R-:W-:Y:S01]  /*157c0*/  IADD3.X R7, R3, UR27, RZ, P5, !PT ;  /* 0x0000001b03077c10 */ /* 0x000fe2000affe4ff */
[----:B------:R1:W-:Y:S01]  /*157d0*/  @P6 STG.E desc[UR16][R10.64+0x200], R13 ;  /* 0x0002000d0a006986 */ /* 0x0003e2000c101910 */
[C---:B------:R-:W-:Y:S02]  /*157e0*/  ISETP.GT.AND P6, PT, R0.reuse, 0x9, P2 ;  /* 0x000000090000780c */ /* 0x040fe400017c4270 */
[----:B------:R-:W-:Y:S02]  /*157f0*/  MOV R17, UR26 ;  /* 0x0000001a00117c02 */ /* 0x000fe40008000f00 */
[----:B------:R-:W-:Y:S01]  /*15800*/  ISETP.GT.AND P5, PT, R0, 0x10, P4 ;  /* 0x000000100000780c */ /* 0x000fe200027a4270 */
[----:B------:R-:W-:-:S02]  /*15810*/  FMUL R29, R29, UR18 ;  /* 0x000000121d1d7c20 */ /* 0x000fc40008400000 */
[----:B0-----:R-:W-:-:S04]  /*15820*/  IMAD.WIDE.U32 R2, R17, 0x1c, R6 ;  /* 0x0000001c11027825 */ /* 0x001fc800078e0006 */
[----:B------:R-:W-:Y:S01]  /*15830*/  FMUL R15, R30, UR18 ;  /* 0x000000121e0f7c20 */ /* 0x000fe20008400000 */
[----:B------:R-:W-:Y:S01]  /*15840*/  FMUL R31, R31, UR18 ;  /* 0x000000121f1f7c20 */ /* 0x000fe20008400000 */
[----:B------:R-:W-:Y:S01]  /*15850*/  @P1 STG.E desc[UR16][R6.64+0x200], R29 ;  /* 0x0002001d06001986 */ /* 0x000fe2000c101910 */
[----:B------:R-:W-:Y:S02]  /*15860*/  VIADD R9, R3, UR8 ;  /* 0x0000000803097c36 */ /* 0x000fe40008000000 */
[----:B-1----:R-:W-:Y:S01]  /*15870*/  FMUL R13, R32, UR18 ;  /* 0x00000012200d7c20 */ /* 0x002fe20008400000 */
[----:B------:R-:W-:Y:S01]  /*15880*/  IMAD.MOV.U32 R8, RZ, RZ, R2 ;  /* 0x000000ffff087224 */ /* 0x000fe200078e0002 */
[C---:B------:R-:W-:Y:S01]  /*15890*/  ISETP.GT.AND P1, PT, R0.reuse, 0x11, P4 ;  /* 0x000000110000780c */ /* 0x040fe20002724270 */
[----:B------:R0:W-:Y:S01]  /*158a0*/  @P3 STG.E desc[UR16][R10.64+0x220], R15 ;  /* 0x0002200f0a003986 */ /* 0x0001e2000c101910 */
[----:B------:R-:W-:-:S03]  /*158b0*/  ISETP.GT.AND P3, PT, R0, 0x10, P2 ;  /* 0x000000100000780c */ /* 0x000fc60001764270 */
[----:B------:R-:W-:Y:S01]  /*158c0*/  @P6 STG.E desc[UR16][R6.64+0x220], R31 ;  /* 0x0002201f06006986 */ /* 0x000fe2000c101910 */
[----:B------:R-:W-:-:S03]  /*158d0*/  IADD3 R4, P6, R6, UR9, RZ ;  /* 0x0000000906047c10 */ /* 0x000fc6000ffde0ff */
[----:B------:R1:W-:Y:S01]  /*158e0*/  @P5 STG.E desc[UR16][R8.64+0x200], R13 ;  /* 0x0002000d08005986 */ /* 0x0003e2000c101910 */
[C---:B------:R-:W-:Y:S01]  /*158f0*/  ISETP.GT.AND P5, PT, R0.reuse, 0x11, P2 ;  /* 0x000000110000780c */ /* 0x040fe200017a4270 */
[----:B------:R-:W-:Y:S01]  /*15900*/  FMUL R33, R33, UR18 ;  /* 0x0000001221217c20 */ /* 0x000fe20008400000 */
[----:B------:R-:W-:Y:S01]  /*15910*/  IADD3.X R5, R7, UR27, RZ, P6, !PT ;  /* 0x0000001b07057c10 */ /* 0x000fe2000b7fe4ff */
[----:B------:R-:W-:Y:S01]  /*15920*/  IMAD.U32 R3, RZ, RZ, UR26 ;  /* 0x0000001aff037e24 */ /* 0x000fe2000f8e00ff */
[----:B------:R-:W-:Y:S01]  /*15930*/  ISETP.GT.AND P6, PT, R0, 0x18, P4 ;  /* 0x000000180000780c */ /* 0x000fe200027c4270 */
[----:B0-----:R-:W-:Y:S01]  /*15940*/  FMUL R15, R34, UR18 ;  /* 0x00000012220f7c20 */ /* 0x001fe20008400000 */
[----:B------:R-:W-:Y:S01]  /*15950*/  FMUL R35, R35, UR18 ;  /* 0x0000001223237c20 */ /* 0x000fe20008400000 */
[----:B------:R-:W-:Y:S01]  /*15960*/  IMAD.WIDE.U32 R2, R3, 0x1c, R4 ;  /* 0x0000001c03027825 */ /* 0x000fe200078e0004 */
[----:B------:R-:W-:Y:S01]  /*15970*/  @P1 STG.E desc[UR16][R4.64+0x200], R33 ;  /* 0x0002002104001986 */ /* 0x000fe2000c101910 */
[----:B------:R-:W-:-:S03]  /*15980*/  ISETP.GT.AND P1, PT, R0, 0x19, P4 ;  /* 0x000000190000780c */ /* 0x000fc60002724270 */
[----:B------:R0:W-:Y:S01]  /*15990*/  @P3 STG.E desc[UR16][R8.64+0x220], R15 ;  /* 0x0002200f08003986 */ /* 0x0001e2000c101910 */
[----:B-1----:R-:W-:Y:S01]  /*159a0*/  FMUL R13, R36, UR18 ;  /* 0x00000012240d7c20 */ /* 0x002fe20008400000 */
[----:B------:R-:W-:Y:S01]  /*159b0*/  IADD3 R11, R3, UR8, RZ ;  /* 0x00000008030b7c10 */ /* 0x000fe2000fffe0ff */
[----:B------:R-:W-:Y:S01]  /*159c0*/  IMAD.MOV.U32 R10, RZ, RZ, R2 ;  /* 0x000000ffff0a7224 */ /* 0x000fe200078e0002 */
[----:B------:R1:W-:Y:S01]  /*159d0*/  @P5 STG.E desc[UR16][R4.64+0x220], R35 ;  /* 0x0002202304005986 */ /* 0x0003e2000c101910 */
[----:B------:R-:W-:Y:S01]  /*159e0*/  IADD3 R6, P5, R4, UR9, RZ ;  /* 0x0000000904067c10 */ /* 0x000fe2000ffbe0ff */
[----:B------:R-:W-:Y:S01]  /*159f0*/  FMUL R37, R37, UR18 ;  /* 0x0000001225257c20 */ /* 0x000fe20008400000 */
[C---:B------:R-:W-:Y:S01]  /*15a00*/  ISETP.GT.AND P3, PT, R0.reuse, 0x18, P2 ;  /* 0x000000180000780c */ /* 0x040fe20001764270 */
[----:B------:R2:W-:Y:S01]  /*15a10*/  @P6 STG.E desc[UR16][R10.64+0x200], R13 ;  /* 0x0002000d0a006986 */ /* 0x0005e2000c101910 */
[----:B------:R-:W-:Y:S02]  /*15a20*/  IADD3.X R7, R5, UR27, RZ, P5, !PT ;  /* 0x0000001b05077c10 */ /* 0x000fe4000affe4ff */
[----:B------:R-:W-:Y:S01]  /*15a30*/  ISETP.GT.AND P6, PT, R0, 0x19, P2 ;  /* 0x000000190000780c */ /* 0x000fe200017c4270 */
[----:B------:R-:W-:-:S02]  /*15a40*/  IMAD.U32 R3, RZ, RZ, UR26 ;  /* 0x0000001aff037e24 */ /* 0x000fc4000f8e00ff */
[----:B------:R-:W-:Y:S01]  /*15a50*/  @P1 STG.E desc[UR16][R6.64+0x200], R37 ;  /* 0x0002002506001986 */ /* 0x000fe2000c101910 */
[----:B------:R-:W-:Y:S01]  /*15a60*/  ISETP.GT.AND P1, PT, R0, 0x20, P4 ;  /* 0x000000200000780c */ /* 0x000fe20002724270 */
[----:B0-----:R-:W-:Y:S01]  /*15a70*/  FMUL R9, R38, UR18 ;  /* 0x0000001226097c20 */ /* 0x001fe20008400000 */
[----:B------:R-:W-:-:S04]  /*15a80*/  IMAD.WIDE.U32 R2, R3, 0x1c, R6 ;  /* 0x0000001c03027825 */ /* 0x000fc800078e0006 */
[----:B------:R-:W-:Y:S01]  /*15a90*/  FMUL R39, R39, UR18 ;  /* 0x0000001227277c20 */ /* 0x000fe20008400000 */
[----:B------:R-:W-:Y:S01]  /*15aa0*/  FMUL R15, R40, UR18 ;  /* 0x00000012280f7c20 */ /* 0x000fe20008400000 */
[----:B------:R0:W-:Y:S01]  /*15ab0*/  @P3 STG.E desc[UR16][R10.64+0x220], R9 ;  /* 0x000220090a003986 */ /* 0x0001e2000c101910 */
[----:B-1----:R-:W-:Y:S01]  /*15ac0*/  IADD3 R4, P3, R6, UR9, RZ ;  /* 0x0000000906047c10 */ /* 0x002fe2000ff7e0ff */
[----:B--2---:R-:W-:Y:S01]  /*15ad0*/  VIADD R13, R3, UR8 ;  /* 0x00000008030d7c36 */ /* 0x004fe20008000000 */
[----:B------:R-:W-:Y:S01]  /*15ae0*/  MOV R12, R2 ;  /* 0x00000002000c7202 */ /* 0x000fe20000000f00 */
[----:B------:R1:W-:Y:S01]  /*15af0*/  @P6 STG.E desc[UR16][R6.64+0x220], R39 ;  /* 0x0002202706006986 */ /* 0x0003e2000c101910 */
[C---:B------:R-:W-:Y:S02]  /*15b00*/  ISETP.GT.AND P6, PT, R0.reuse, 0x21, P4 ;  /* 0x000000210000780c */ /* 0x040fe400027c4270 */
[----:B------:R-:W-:Y:S02]  /*15b10*/  IADD3.X R5, R7, UR27, RZ, P3, !PT ;  /* 0x0000001b07057c10 */ /* 0x000fe40009ffe4ff */
[C---:B------:R-:W-:Y:S01]  /*15b20*/  ISETP.GT.AND P5, PT, R0.reuse, 0x20, P2 ;  /* 0x000000200000780c */ /* 0x040fe200017a4270 */
[----:B------:R2:W-:Y:S01]  /*15b30*/  @P1 STG.E desc[UR16][R12.64+0x200], R15 ;  /* 0x0002000f0c001986 */ /* 0x0005e2000c101910 */
[----:B------:R-:W-:-:S02]  /*15b40*/  ISETP.GT.AND P3, PT, R0, 0x21, P2 ;  /* 0x000000210000780c */ /* 0x000fc40001764270 */
[----:B------:R-:W-:Y:S01]  /*15b50*/  ISETP.GT.AND P1, PT, R0, 0x28, P4 ;  /* 0x000000280000780c */ /* 0x000fe20002724270 */
[----:B0-----:R-:W-:-:S04]  /*15b60*/  IMAD.WIDE.U32 R8, R17, 0x1c, R4 ;  /* 0x0000001c11087825 */ /* 0x001fc800078e0004 */
[----:B------:R-:W-:Y:S01]  /*15b70*/  FMUL R41, R41, UR18 ;  /* 0x0000001229297c20 */ /* 0x000fe20008400000 */
[----:B-1----:R-:W-:Y:S01]  /*15b80*/  FMUL R7, R42, UR18 ;  /* 0x000000122a077c20 */ /* 0x002fe20008400000 */
[----:B------:R-:W-:Y:S01]  /*15b90*/  FMUL R43, R43, UR18 ;  /* 0x000000122b2b7c20 */ /* 0x000fe20008400000 */
[----:B------:R-:W-:Y:S02]  /*15ba0*/  VIADD R9, R9, UR8 ;  /* 0x0000000809097c36 */ /* 0x000fe40008000000 */
[----:B------:R-:W-:Y:S01]  /*15bb0*/  FMUL R11, R44, UR18 ;  /* 0x000000122c0b7c20 */ /* 0x000fe20008400000 */
[----:B------:R-:W-:Y:S01]  /*15bc0*/  @P6 STG.E desc[UR16][R4.64+0x200], R41 ;  /* 0x0002002904006986 */ /* 0x000fe2000c101910 */
[----:B------:R-:W-:-:S03]  /*15bd0*/  IADD3 R2, P6, R4, UR9, RZ ;  /* 0x0000000904027c10 */ /* 0x000fc6000ffde0ff */
[----:B------:R0:W-:Y:S01]  /*15be0*/  @P5 STG.E desc[UR16][R12.64+0x220], R7 ;  /* 0x000220070c005986 */ /* 0x0001e2000c101910 */
[----:B------:R-:W-:-:S03]  /*15bf0*/  ISETP.GT.AND P5, PT, R0, 0x28, P2 ;  /* 0x000000280000780c */ /* 0x000fc600017a4270 */
[----:B------:R1:W-:Y:S01]  /*15c00*/  @P3 STG.E desc[UR16][R4.64+0x220], R43 ;  /* 0x0002202b04003986 */ /* 0x0003e2000c101910 */
[----:B------:R-:W-:-:S03]  /*15c10*/  ISETP.GT.AND P3, PT, R0, 0x29, P4 ;  /* 0x000000290000780c */ /* 0x000fc60002764270 */
[----:B------:R3:W-:Y:S01]  /*15c20*/  @P1 STG.E desc[UR16][R8.64+0x200], R11 ;  /* 0x0002000b08001986 */ /* 0x0007e2000c101910 */
[C---:B------:R-:W-:Y:S01]  /*15c30*/  ISETP.GT.AND P1, PT, R0.reuse, 0x29, P2 ;  /* 0x000000290000780c */ /* 0x040fe20001724270 */
[----:B--2---:R-:W-:Y:S01]  /*15c40*/  IMAD.U32 R15, RZ, RZ, UR26 ;  /* 0x0000001aff0f7e24 */ /* 0x004fe2000f8e00ff */
[----:B------:R-:W-:Y:S02]  /*15c50*/  IADD3.X R3, R5, UR27, RZ, P6, !PT ;  /* 0x0000001b05037c10 */ /* 0x000fe4000b7fe4ff */
[----:B------:R-:W-:Y:S01]  /*15c60*/  ISETP.GT.AND P6, PT, R0, 0x30, P4 ;  /* 0x000000300000780c */ /* 0x000fe200027c4270 */
[----:B------:R-:W-:Y:S01]  /*15c70*/  FMUL R45, R45, UR18 ;  /* 0x000000122d2d7c20 */ /* 0x000fe20008400000 */
[----:B0-----:R-:W-:Y:S01]  /*15c80*/  FMUL R13, R46, UR18 ;  /* 0x000000122e0d7c20 */ /* 0x001fe20008400000 */
[----:B-1----:R-:W-:-:S04]  /*15c90*/  IMAD.WIDE.U32 R4, R15, 0x1c, R2 ;  /* 0x0000001c0f047825 */ /* 0x002fc800078e0002 */
[----:B------:R-:W-:Y:S01]  /*15ca0*/  FMUL R47, R47, UR18 ;  /* 0x000000122f2f7c20 */ /* 0x000fe20008400000 */
[----:B------:R-:W-:Y:S01]  /*15cb0*/  @P3 STG.E desc[UR16][R2.64+0x200], R45 ;  /* 0x0002002d02003986 */ /* 0x000fe2000c101910 */
[----:B---3--:R-:W-:Y:S02]  /*15cc0*/  VIADD R11, R5, UR8 ;  /* 0x00000008050b7c36 */ /* 0x008fe40008000000 */
[----:B------:R-:W-:Y:S01]  /*15cd0*/  FMUL R5, R48, UR18 ;  /* 0x0000001230057c20 */ /* 0x000fe20008400000 */
[----:B------:R-:W-:Y:S01]  /*15ce0*/  MOV R10, R4 ;  /* 0x00000004000a7202 */ /* 0x000fe20000000f00 */
[----:B------:R0:W-:Y:S04]  /*15cf0*/  @P5 STG.E desc[UR16][R8.64+0x220], R13 ;  /* 0x0002200d08005986 */ /* 0x0001e8000c101910 */
[----:B------:R1:W-:Y:S01]  /*15d00*/  @P1 STG.E desc[UR16][R2.64+0x220], R47 ;  /* 0x0002202f02001986 */ /* 0x0003e2000c101910 */
[----:B------:R-:W-:-:S02]  /*15d10*/  ISETP.GT.AND P1, PT, R0, 0x31, P4 ;  /* 0x000000310000780c */ /* 0x000fc40002724270 */
[----:B------:R-:W-:Y:S01]  /*15d20*/  ISETP.GT.AND P3, PT, R0, 0x30, P2 ;  /* 0x000000300000780c */ /* 0x000fe20001764270 */
[----:B------:R2:W-:Y:S01]  /*15d30*/  @P6 STG.E desc[UR16][R10.64+0x200], R5 ;  /* 0x000200050a006986 */ /* 0x0005e2000c101910 */
[----:B------:R-:W-:Y:S02]  /*15d40*/  IADD3 R6, P5, R2, UR9, RZ ;  /* 0x0000000902067c10 */ /* 0x000fe4000ffbe0ff */
[----:B------:R-:W-:Y:S01]  /*15d50*/  ISETP.GT.AND P6, PT, R0, 0x31, P2 ;  /* 0x000000310000780c */ /* 0x000fe200017c4270 */
[----:B------:R-:W-:Y:S01]  /*15d60*/  FMUL R49, R49, UR18 ;  /* 0x0000001231317c20 */ /* 0x000fe20008400000 */
[----:B------:R-:W-:Y:S01]  /*15d70*/  IADD3.X R7, R3, UR27, RZ, P5, !PT ;  /* 0x0000001b03077c10 */ /* 0x000fe2000affe4ff */
[----:B0-----:R-:W-:Y:S02]  /*15d80*/  IMAD.U32 R9, RZ, RZ, UR26 ;  /* 0x0000001aff097e24 */ /* 0x001fe4000f8e00ff */
[----:B------:R-:W-:Y:S01]  /*15d90*/  FMUL R13, R50, UR18 ;  /* 0x00000012320d7c20 */ /* 0x000fe20008400000 */
[C---:B------:R-:W-:Y:S01]  /*15da0*/  ISETP.GT.AND P5, PT, R0.reuse, 0x38, P4 ;  /* 0x000000380000780c */ /* 0x040fe200027a4270 */
[----:B------:R-:W-:Y:S01]  /*15db0*/  FMUL R51, R51, UR18 ;  /* 0x0000001233337c20 */ /* 0x000fe20008400000 */
[----:B------:R-:W-:Y:S01]  /*15dc0*/  @P1 STG.E desc[UR16][R6.64+0x200], R49 ;  /* 0x0002003106001986 */ /* 0x000fe2000c101910 */
[----:B------:R-:W-:Y:S01]  /*15dd0*/  ISETP.GT.AND P1, PT, R0, 0x39, P4 ;  /* 0x000000390000780c */ /* 0x000fe20002724270 */
[----:B-1----:R-:W-:-:S02]  /*15de0*/  IMAD.WIDE.U32 R2, R9, 0x1c, R6 ;  /* 0x0000001c09027825 */ /* 0x002fc400078e0006 */
[----:B------:R0:W-:Y:S02]  /*15df0*/  @P3 STG.E desc[UR16][R10.64+0x220], R13 ;  /* 0x0002200d0a003986 */ /* 0x0001e4000c101910 */
[----:B------:R-:W-:Y:S01]  /*15e00*/  FMUL R15, R52, UR18 ;  /* 0x00000012340f7c20 */ /* 0x000fe20008400000 */
[----:B------:R-:W-:Y:S01]  /*15e10*/  VIADD R9, R3, UR8 ;  /* 0x0000000803097c36 */ /* 0x000fe20008000000 */
[----:B------:R1:W-:Y:S01]  /*15e20*/  @P6 STG.E desc[UR16][R6.64+0x220], R51 ;  /* 0x0002203306006986 */ /* 0x0003e2000c101910 */
[----:B------:R-:W-:Y:S01]  /*15e30*/  IADD3 R4, P6, R6, UR9, RZ ;  /* 0x0000000906047c10 */ /* 0x000fe2000ffde0ff */
[----:B------:R-:W-:Y:S01]  /*15e40*/  IMAD.MOV.U32 R8, RZ, RZ, R2 ;  /* 0x000000ffff087224 */ /* 0x000fe200078e0002 */
[C---:B------:R-:W-:Y:S01]  /*15e50*/  ISETP.GT.AND P3, PT, R0.reuse, 0x38, P2 ;  /* 0x000000380000780c */ /* 0x040fe20001764270 */
[----:B------:R-:W-:Y:S01]  /*15e60*/  FMUL R53, R53, UR18 ;  /* 0x0000001235357c20 */ /* 0x000fe20008400000 */
[----:B--2---:R-:W-:Y:S02]  /*15e70*/  IADD3.X R5, R7, UR27, RZ, P6, !PT ;  /* 0x0000001b07057c10 */ /* 0x004fe4000b7fe4ff */
[----:B------:R2:W-:Y:S01]  /*15e80*/  @P5 STG.E desc[UR16][R8.64+0x200], R15 ;  /* 0x0002000f08005986 */ /* 0x0005e2000c101910 */
[----:B------:R-:W-:-:S02]  /*15e90*/  ISETP.GT.AND P5, PT, R0, 0x39, P2 ;  /* 0x000000390000780c */ /* 0x000fc400017a4270 */
[----:B------:R-:W-:Y:S01]  /*15ea0*/  MOV R3, UR26 ;  /* 0x0000001a00037c02 */ /* 0x000fe20008000f00 */
[----:B------:R-:W-:Y:S01]  /*15eb0*/  @P1 STG.E desc[UR16][R4.64+0x200], R53 ;  /* 0x0002003504001986 */ /* 0x000fe2000c101910 */
[----:B------:R-:W-:Y:S01]  /*15ec0*/  ISETP.GT.AND P1, PT, R0, 0x40, P4 ;  /* 0x000000400000780c */ /* 0x000fe20002724270 */
[----:B0-----:R-:W-:Y:S01]  /*15ed0*/  FMUL R13, R54, UR18 ;  /* 0x00000012360d7c20 */ /* 0x001fe20008400000 */
[----:B------:R-:W-:Y:S01]  /*15ee0*/  FMUL R55, R55, UR18 ;  /* 0x0000001237377c20 */ /* 0x000fe20008400000 */
[----:B------:R-:W-:-:S03]  /*15ef0*/  IMAD.WIDE.U32 R2, R3, 0x1c, R4 ;  /* 0x0000001c03027825 */ /* 0x000fc600078e0004 */
[----:B------:R0:W-:Y:S01]  /*15f00*/  @P3 STG.E desc[UR16][R8.64+0x220], R13 ;  /* 0x0002200d08003986 */ /* 0x0001e2000c101910 */
[----:B-1----:R-:W-:Y:S01]  /*15f10*/  IADD3 R6, P3, R4, UR9, RZ ;  /* 0x0000000904067c10 */ /* 0x002fe2000ff7e0ff */
[----:B--2---:R-:W-:Y:S01]  /*15f20*/  FMUL R15, R56, UR18 ;  /* 0x00000012380f7c20 */ /* 0x004fe20008400000 */
[----:B------:R-:W-:Y:S02]  /*15f30*/  VIADD R11, R3, UR8 ;  /* 0x00000008030b7c36 */ /* 0x000fe40008000000 */
[----:B------:R-:W-:Y:S01]  /*15f40*/  IMAD.MOV.U32 R10, RZ, RZ, R2 ;  /* 0x000000ffff0a7224 */ /* 0x000fe200078e0002 */
        /* <DEDUP_REMOVED lines=19> */
[----:B------:R-:W-:Y:S01]  /*16080*/  @P1 STG.E desc[UR16][R8.64+0x200], R13 ;  /* 0x0002000d08001986 */ /* 0x000fe2000c101910 */
[C---:B------:R-:W-:Y:S02]  /*16090*/  ISETP.GT.AND P1, PT, R0.reuse, 0x49, P2 ;  /* 0x000000490000780c */ /* 0x040fe40001724270 */
[----:B------:R-:W-:Y:S02]  /*160a0*/  IADD3.X R3, R7, UR27, RZ, P6, !PT ;  /* 0x0000001b07037c10 */ /* 0x000fe4000b7fe4ff */
[----:B------:R-:W-:Y:S01]  /*160b0*/  ISETP.GT.AND P6, PT, R0, 0x50, P4 ;  /* 0x000000500000780c */ /* 0x000fe200027c4270 */
[----:B------:R-:W-:Y:S01]  /*160c0*/  FMUL R61, R61, UR18 ;  /* 0x000000123d3d7c20 */ /* 0x000fe20008400000 */
[----:B--2---:R-:W-:Y:S01]  /*160d0*/  FMUL R15, R62, UR18 ;  /* 0x000000123e0f7c20 */ /* 0x004fe20008400000 */
[----:B0-----:R-:W-:-:S04]  /*160e0*/  IMAD.WIDE.U32 R4, R17, 0x1c, R2 ;  /* 0x0000001c11047825 */ /* 0x001fc800078e0002 */
[----:B------:R-:W-:Y:S01]  /*160f0*/  FMUL R63, R63, UR18 ;  /* 0x000000123f3f7c20 */ /* 0x000fe20008400000 */
[----:B------:R-:W-:Y:S01]  /*16100*/  @P3 STG.E desc[UR16][R2.64+0x200], R61 ;  /* 0x0002003d02003986 */ /* 0x000fe2000c101910 */
[----:B------:R-:W-:Y:S01]  /*16110*/  IMAD.MOV.U32 R10, RZ, RZ, R4 ;  /* 0x000000ffff0a7224 */ /* 0x000fe200078e0004 */
[----:B------:R-:W-:Y:S01]  /*16120*/  IADD3 R11, R5, UR8, RZ ;  /* 0x00000008050b7c10 */ /* 0x000fe2000fffe0ff */
[----:B------:R-:W-:Y:S01]  /*16130*/  FMUL R5, R64, UR18 ;  /* 0x0000001240057c20 */ /* 0x000fe20008400000 */
[----:B------:R0:W-:Y:S04]  /*16140*/  @P5 STG.E desc[UR16][R8.64+0x220], R15 ;  /* 0x0002200f08005986 */ /* 0x0001e8000c101910 */
[----:B------:R2:W-:Y:S01]  /*16150*/  @P1 STG.E desc[UR16][R2.64+0x220], R63 ;  /* 0x0002203f02001986 */ /* 0x0005e2000c101910 */
[----:B------:R-:W-:-:S02]  /*16160*/  ISETP.GT.AND P1, PT, R0, 0x51, P4 ;  /* 0x000000510000780c */ /* 0x000fc40002724270 */
[----:B------:R-:W-:Y:S01]  /*16170*/  ISETP.GT.AND P3, PT, R0, 0x50, P2 ;  /* 0x000000500000780c */ /* 0x000fe20001764270 */
[----:B------:R3:W-:Y:S01]  /*16180*/  @P6 STG.E desc[UR16][R10.64+0x200], R5 ;  /* 0x000200050a006986 */ /* 0x0007e2000c101910 */
[----:B-1----:R-:W-:Y:S02]  /*16190*/  IADD3 R6, P5, R2, UR9, RZ ;  /* 0x0000000902067c10 */ /* 0x002fe4000ffbe0ff */
        /* <DEDUP_REMOVED lines=8> */
[----:B--2---:R-:W-:Y:S01]  /*16220*/  IMAD.WIDE.U32 R2, R9, 0x1c, R6 ;  /* 0x0000001c09027825 */ /* 0x004fe200078e0006 */
[----:B------:R-:W-:-:S02]  /*16230*/  ISETP.GT.AND P1, PT, R0, 0x59, P4 ;  /* 0x000000590000780c */ /* 0x000fc40002724270 */
[----:B------:R0:W-:Y:S01]  /*16240*/  @P3 STG.E desc[UR16][R10.64+0x220], R13 ;  /* 0x0002200d0a003986 */ /* 0x0001e2000c101910 */
[----:B------:R-:W-:Y:S01]  /*16250*/  FMUL R15, R68, UR18 ;  /* 0x00000012440f7c20 */ /* 0x000fe20008400000 */
[----:B------:R-:W-:Y:S02]  /*16260*/  VIADD R9, R3, UR8 ;  /* 0x0000000803097c36 */ /* 0x000fe40008000000 */
[----:B------:R1:W-:Y:S01]  /*16270*/  @P6 STG.E desc[UR16][R6.64+0x220], R67 ;  /* 0x0002204306006986 */ /* 0x0003e2000c101910 */
[----:B------:R-:W-:Y:S02]  /*16280*/  IADD3 R4, P6, R6, UR9, RZ ;  /* 0x0000000906047c10 */ /* 0x000fe4000ffde0ff */
[----:B------:R-:W-:Y:S01]  /*16290*/  MOV R8, R2 ;  /* 0x0000000200087202 */ /* 0x000fe20000000f00 */
[----:B------:R-:W-:Y:S01]  /*162a0*/  FMUL R69, R69, UR18 ;  /* 0x0000001245457c20 */ /* 0x000fe20008400000 */
[C---:B------:R-:W-:Y:S02]  /*162b0*/  ISETP.GT.AND P3, PT, R0.reuse, 0x58, P2 ;  /* 0x000000580000780c */ /* 0x040fe40001764270 */
[----:B---3--:R-:W-:Y:S01]  /*162c0*/  IADD3.X R5, R7, UR27, RZ, P6, !PT ;  /* 0x0000001b07057c10 */ /* 0x008fe2000b7fe4ff */
[----:B------:R2:W-:Y:S01]  /*162d0*/  @P5 STG.E desc[UR16][R8.64+0x200], R15 ;  /* 0x0002000f08005986 */ /* 0x0005e2000c101910 */
[----:B------:R-:W-:Y:S01]  /*162e0*/  ISETP.GT.AND P5, PT, R0, 0x59, P2 ;  /* 0x000000590000780c */ /* 0x000fe200017a4270 */
[----:B------:R-:W-:-:S02]  /*162f0*/  IMAD.U32 R3, RZ, RZ, UR26 ;  /* 0x0000001aff037e24 */ /* 0x000fc4000f8e00ff */
[----:B------:R-:W-:Y:S01]  /*16300*/  @P1 STG.E desc[UR16][R4.64+0x200], R69 ;  /* 0x0002004504001986 */ /* 0x000fe2000c101910 */
[----:B------:R-:W-:Y:S01]  /*16310*/  ISETP.GT.AND P1, PT, R0, 0x60, P4 ;  /* 0x000000600000780c */ /* 0x000fe20002724270 */
[----:B0-----:R-:W-:Y:S01]  /*16320*/  FMUL R13, R70, UR18 ;  /* 0x00000012460d7c20 */ /* 0x001fe20008400000 */
[----:B------:R-:W-:-:S04]  /*16330*/  IMAD.WIDE.U32 R2, R3, 0x1c, R4 ;  /* 0x0000001c03027825 */ /* 0x000fc800078e0004 */
[----:B------:R-:W-:Y:S01]  /*16340*/  FMUL R71, R71, UR18 ;  /* 0x0000001247477c20 */ /* 0x000fe20008400000 */
[----:B------:R0:W-:Y:S01]  /*16350*/  @P3 STG.E desc[UR16][R8.64+0x220], R13 ;  /* 0x0002200d08003986 */ /* 0x0001e2000c101910 */
[----:B-1----:R-:W-:Y:S01]  /*16360*/  IADD3 R6, P3, R4, UR9, RZ ;  /* 0x0000000904067c10 */ /* 0x002fe2000ff7e0ff */
[----:B--2---:R-:W-:Y:S01]  /*16370*/  FMUL R15, R72, UR18 ;  /* 0x00000012480f7c20 */ /* 0x004fe20008400000 */
[----:B------:R-:W-:Y:S02]  /*16380*/  VIADD R11, R3, UR8 ;  /* 0x00000008030b7c36 */ /* 0x000fe40008000000 */
[----:B------:R-:W-:Y:S01]  /*16390*/  IMAD.MOV.U32 R10, RZ, RZ, R2 ;  /* 0x000000ffff0a7224 */ /* 0x000fe200078e0002 */
[----:B------:R1:W-:Y:S01]  /*163a0*/  @P5 STG.E desc[UR16][R4.64+0x220], R71 ;  /* 0x0002204704005986 */ /* 0x0003e2000c101910 */
[----:B------:R-:W-:Y:S02]  /*163b0*/  ISETP.GT.AND P6, PT, R0, 0x61, P4 ;  /* 0x000000610000780c */ /* 0x000fe400027c4270 */
[----:B------:R-:W-:-:S02]  /*163c0*/  IADD3.X R7, R5, UR27, RZ, P3, !PT ;  /* 0x0000001b05077c10 */ /* 0x000fc40009ffe4ff */
[C---:B------:R-:W-:Y:S01]  /*163d0*/  ISETP.GT.AND P5, PT, R0.reuse, 0x60, P2 ;  /* 0x000000600000780c */ /* 0x040fe200017a4270 */
[----:B------:R2:W-:Y:S01]  /*163e0*/  @P1 STG.E desc[UR16][R10.64+0x200], R15 ;  /* 0x0002000f0a001986 */ /* 0x0005e2000c101910 */
[C---:B------:R-:W-:Y:S02]  /*163f0*/  ISETP.GT.AND P3, PT, R0.reuse, 0x61, P2 ;  /* 0x000000610000780c */ /* 0x040fe40001764270 */
[----:B------:R-:W-:Y:S01]  /*16400*/  ISETP.GT.AND P1, PT, R0, 0x68, P4 ;  /* 0x000000680000780c */ /* 0x000fe20002724270 */
[----:B0-----:R-:W-:-:S04]  /*16410*/  IMAD.WIDE.U32 R8, R17, 0x1c, R6 ;  /* 0x0000001c11087825 */ /* 0x001fc800078e0006 */
[----:B------:R-:W-:Y:S01]  /*16420*/  FMUL R73, R73, UR18 ;  /* 0x0000001249497c20 */ /* 0x000fe20008400000 */
[----:B-1----:R-:W-:Y:S01]  /*16430*/  FMUL R5, R74, UR18 ;  /* 0x000000124a057c20 */ /* 0x002fe20008400000 */
[----:B------:R-:W-:Y:S01]  /*16440*/  FMUL R75, R75, UR18 ;  /* 0x000000124b4b7c20 */ /* 0x000fe20008400000 */
[----:B------:R-:W-:Y:S01]  /*16450*/  FMUL R13, R76, UR18 ;  /* 0x000000124c0d7c20 */ /* 0x000fe20008400000 */
[----:B------:R-:W-:Y:S01]  /*16460*/  IADD3 R9, R9, UR8, RZ ;  /* 0x0000000809097c10 */ /* 0x000fe2000fffe0ff */
        /* <DEDUP_REMOVED lines=15> */
[----:B------:R-:W-:Y:S02]  /*16560*/  VIADD R11, R5, UR8 ;  /* 0x00000008050b7c36 */ /* 0x000fe40008000000 */
[----:B------:R-:W-:Y:S01]  /*16570*/  FMUL R5, R80, UR18 ;  /* 0x0000001250057c20 */ /* 0x000fe20008400000 */
[----:B------:R-:W-:Y:S01]  /*16580*/  IMAD.MOV.U32 R10, RZ, RZ, R4 ;  /* 0x000000ffff0a7224 */ /* 0x000fe200078e0004 */
        /* <DEDUP_REMOVED lines=18> */
[----:B------:R-:W-:Y:S02]  /*166b0*/  IADD3 R9, R3, UR8, RZ ;  /* 0x0000000803097c10 */ /* 0x000fe4000fffe0ff */
[----:B------:R1:W-:Y:S01]  /*166c0*/  @P6 STG.E desc[UR16][R6.64+0x220], R83 ;  /* 0x0002205306006986 */ /* 0x0003e2000c101910 */
[----:B------:R-:W-:Y:S01]  /*166d0*/  IADD3 R4, P6, R6, UR9, RZ ;  /* 0x0000000906047c10 */ /* 0x000fe2000ffde0ff */
[----:B------:R-:W-:Y:S01]  /*166e0*/  IMAD.MOV.U32 R8, RZ, RZ, R2 ;  /* 0x000000ffff087224 */ /* 0x000fe200078e0002 */
[C---:B------:R-:W-:Y:S01]  /*166f0*/  ISETP.GT.AND P3, PT, R0.reuse, 0x78, P2 ;  /* 0x000000780000780c */ /* 0x040fe20001764270 */
[----:B------:R-:W-:Y:S01]  /*16700*/  FMUL R85, R85, UR18 ;  /* 0x0000001255557c20 */ /* 0x000fe20008400000 */
[----:B---3--:R-:W-:Y:S02]  /*16710*/  IADD3.X R5, R7, UR27, RZ, P6, !PT ;  /* 0x0000001b07057c10 */ /* 0x008fe4000b7fe4ff */
        /* <DEDUP_REMOVED lines=11> */
[----:B------:R-:W-:Y:S01]  /*167d0*/  VIADD R11, R3, UR8 ;  /* 0x00000008030b7c36 */ /* 0x000fe20008000000 */
        /* <DEDUP_REMOVED lines=41> */
[----:B---3--:R-:W-:Y:S01]  /*16a70*/  FMUL R13, R98, UR18 ;  /* 0x00000012620d7c20 */ /* 0x008fe20008400000 */
[----:B0-----:R-:W-:Y:S01]  /*16a80*/  MOV R9, UR26 ;  /* 0x0000001a00097c02 */ /* 0x001fe20008000f00 */
[----:B------:R-:W-:Y:S01]  /*16a90*/  FMUL R99, R99, UR18 ;  /* 0x0000001263637c20 */ /* 0x000fe20008400000 */
[C---:B------:R-:W-:Y:S01]  /*16aa0*/  ISETP.GT.AND P5, PT, R0.reuse, 0x98, P4 ;  /* 0x000000980000780c */ /* 0x040fe200027a4270 */
[----:B------:R-:W-:Y:S01]  /*16ab0*/  @P1 STG.E desc[UR16][R6.64+0x200], R97 ;  /* 0x0002006106001986 */ /* 0x000fe2000c101910 */
[----:B------:R-:W-:Y:S01]  /*16ac0*/  ISETP.GT.AND P1, PT, R0, 0x99, P4 ;  /* 0x000000990000780c */ /* 0x000fe20002724270 */
[----:B--2---:R-:W-:-:S02]  /*16ad0*/  IMAD.WIDE.U32 R2, R9, 0x1c, R6 ;  /* 0x0000001c09027825 */ /* 0x004fc400078e0006 */
        /* <DEDUP_REMOVED lines=8> */
[----:B----4-:R-:W-:Y:S02]  /*16b60*/  IADD3.X R5, R7, UR27, RZ, P6, !PT ;  /* 0x0000001b07057c10 */ /* 0x010fe4000b7fe4ff */
        /* <DEDUP_REMOVED lines=11> */
[----:B------:R-:W-:Y:S01]  /*16c20*/  IADD3 R11, R3, UR8, RZ ;  /* 0x00000008030b7c10 */ /* 0x000fe2000fffe0ff */
        /* <DEDUP_REMOVED lines=31> */
[----:B------:R-:W-:Y:S01]  /*16e20*/  MOV R10, R4 ;  /* 0x00000004000a7202 */ /* 0x000fe20000000f00 */
        /* <DEDUP_REMOVED lines=24> */
[----:B---3--:R-:W-:Y:S02]  /*16fb0*/  IADD3.X R5, R7, UR27, RZ, P6, !PT ;  /* 0x0000001b07057c10 */ /* 0x008fe4000b7fe4ff */
        /* <DEDUP_REMOVED lines=50> */
[C---:B------:R-:W-:Y:S01]  /*172e0*/  ISETP.GT.AND P6, PT, R0.reuse, 0xd1, P2 ;  /* 0x000000d10000780c */ /* 0x040fe200017c4270 */
[----:B0-----:R-:W-:Y:S01]  /*172f0*/  IMAD.U32 R9, RZ, RZ, UR26 ;  /* 0x0000001aff097e24 */ /* 0x001fe2000f8e00ff */
[----:B------:R-:W-:Y:S01]  /*17300*/  IADD3.X R7, R3, UR27, RZ, P5, !PT ;  /* 0x0000001b03077c10 */ /* 0x000fe2000affe4ff */
[----:B------:R-:W-:Y:S01]  /*17310*/  FMUL R129, R129, UR18 ;  /* 0x0000001281817c20 */ /* 0x000fe20008400000 */
[----:B------:R-:W-:Y:S01]  /*17320*/  ISETP.GT.AND P5, PT, R0, 0xd8, P4 ;  /* 0x000000d80000780c */ /* 0x000fe200027a4270 */
[----:B------:R-:W-:Y:S01]  /*17330*/  FMUL R13, R130, UR18 ;  /* 0x00000012820d7c20 */ /* 0x000fe20008400000 */
[----:B------:R-:W-:Y:S01]  /*17340*/  FMUL R131, R131, UR18 ;  /* 0x0000001283837c20 */ /* 0x000fe20008400000 */
[----:B--2---:R-:W-:Y:S01]  /*17350*/  IMAD.WIDE.U32 R2, R9, 0x1c, R6 ;  /* 0x0000001c09027825 */ /* 0x004fe200078e0006 */
[----:B------:R-:W-:Y:S01]  /*17360*/  @P1 STG.E desc[UR16][R6.64+0x200], R129 ;  /* 0x0002008106001986 */ /* 0x000fe2000c101910 */
[----:B------:R-:W-:-:S02]  /*17370*/  ISETP.GT.AND P1, PT, R0, 0xd9, P4 ;  /* 0x000000d90000780c */ /* 0x000fc40002724270 */
[----:B------:R-:W-:Y:S01]  /*17380*/  FMUL R15, R132, UR18 ;  /* 0x00000012840f7c20 */ /* 0x000fe20008400000 */
[----:B------:R-:W-:Y:S01]  /*17390*/  VIADD R9, R3, UR8 ;  /* 0x0000000803097c36 */ /* 0x000fe20008000000 */
[----:B------:R0:W-:Y:S01]  /*173a0*/  @P3 STG.E desc[UR16][R10.64+0x220], R13 ;  /* 0x0002200d0a003986 */ /* 0x0001e2000c101910 */
[----:B------:R-:W-:-:S03]  /*173b0*/  MOV R8, R2 ;  /* 0x0000000200087202 */ /* 0x000fc60000000f00 */
[----:B------:R1:W-:Y:S01]  /*173c0*/  @P6 STG.E desc[UR16][R6.64+0x220], R131 ;  /* 0x0002208306006986 */ /* 0x0003e2000c101910 */
[----:B------:R-:W-:Y:S02]  /*173d0*/  IADD3 R4, P6, R6, UR9, RZ ;  /* 0x0000000906047c10 */ /* 0x000fe4000ffde0ff */
[C---:B------:R-:W-:Y:S01]  /*173e0*/  ISETP.GT.AND P3, PT, R0.reuse, 0xd8, P2 ;  /* 0x000000d80000780c */ /* 0x040fe20001764270 */
[----:B------:R2:W-:Y:S01]  /*173f0*/  @P5 STG.E desc[UR16][R8.64+0x200], R15 ;  /* 0x0002000f08005986 */ /* 0x0005e2000c101910 */
[----:B---3--:R-:W-:Y:S01]  /*17400*/  IADD3.X R5, R7, UR27, RZ, P6, !PT ;  /* 0x0000001b07057c10 */ /* 0x008fe2000b7fe4ff */
[----:B------:R-:W-:Y:S01]  /*17410*/  FMUL R133, R133, UR18 ;  /* 0x0000001285857c20 */ /* 0x000fe20008400000 */
[----:B------:R-:W-:Y:S01]  /*17420*/  ISETP.GT.AND P5, PT, R0, 0xd9, P2 ;  /* 0x000000d90000780c */ /* 0x000fe200017a4270 */
[----:B0-----:R-:W-:Y:S01]  /*17430*/  FMUL R13, R134, UR18 ;  /* 0x00000012860d7c20 */ /* 0x001fe20008400000 */
[----:B------:R-:W-:Y:S02]  /*17440*/  IMAD.U32 R3, RZ, RZ, UR26 ;  /* 0x0000001aff037e24 */ /* 0x000fe4000f8e00ff */
[----:B------:R-:W-:Y:S01]  /*17450*/  @P1 STG.E desc[UR16][R4.64+0x200], R133 ;  /* 0x0002008504001986 */ /* 0x000fe2000c101910 */
[----:B------:R-:W-:Y:S01]  /*17460*/  ISETP.GT.AND P1, PT, R0, 0xe0, P4 ;  /* 0x000000e00000780c */ /* 0x000fe20002724270 */
[----:B------:R-:W-:Y:S01]  /*17470*/  FMUL R135, R135, UR18 ;  /* 0x0000001287877c20 */ /* 0x000fe20008400000 */
[----:B------:R-:W-:-:S02]  /*17480*/  IMAD.WIDE.U32 R2, R3, 0x1c, R4 ;  /* 0x0000001c03027825 */ /* 0x000fc400078e0004 */
[----:B------:R0:W-:Y:S01]  /*17490*/  @P3 STG.E desc[UR16][R8.64+0x220], R13 ;  /* 0x0002200d08003986 */ /* 0x0001e2000c101910 */
[----:B-1----:R-:W-:Y:S01]  /*174a0*/  IADD3 R6, P3, R4, UR9, RZ ;  /* 0x0000000904067c10 */ /* 0x002fe2000ff7e0ff */
[----:B--2---:R-:W-:Y:S01]  /*174b0*/  FMUL R15, R136, UR18 ;  /* 0x00000012880f7c20 */ /* 0x004fe20008400000 */
[C---:B------:R-:W-:Y:S01]  /*174c0*/  ISETP.GT.AND P6, PT, R0.reuse, 0xe1, P4 ;  /* 0x000000e10000780c */ /* 0x040fe200027c4270 */
[----:B------:R1:W-:Y:S01]  /*174d0*/  @P5 STG.E desc[UR16][R4.64+0x220], R135 ;  /* 0x0002208704005986 */ /* 0x0003e2000c101910 */
[----:B------:R-:W-:Y:S01]  /*174e0*/  VIADD R11, R3, UR8 ;  /* 0x00000008030b7c36 */ /* 0x000fe20008000000 */
[----:B------:R-:W-:Y:S01]  /*174f0*/  IADD3.X R7, R5, UR27, RZ, P3, !PT ;  /* 0x0000001b05077c10 */ /* 0x000fe20009ffe4ff */
[----:B------:R-:W-:Y:S01]  /*17500*/  IMAD.MOV.U32 R10, RZ, RZ, R2 ;  /* 0x000000ffff0a7224 */ /* 0x000fe200078e0002 */
[C---:B------:R-:W-:Y:S02]  /*17510*/  ISETP.GT.AND P5, PT, R0.reuse, 0xe0, P2 ;  /* 0x000000e00000780c */ /* 0x040fe400017a4270 */
[----:B------:R-:W-:-:S02]  /*17520*/  ISETP.GT.AND P3, PT, R0, 0xe1, P2 ;  /* 0x000000e10000780c */ /* 0x000fc40001764270 */
[----:B------:R2:W-:Y:S01]  /*17530*/  @P1 STG.E desc[UR16][R10.64+0x200], R15 ;  /* 0x0002000f0a001986 */ /* 0x0005e2000c101910 */
[----:B------:R-:W-:Y:S01]  /*17540*/  ISETP.GT.AND P1, PT, R0, 0xe8, P4 ;  /* 0x000000e80000780c */ /* 0x000fe20002724270 */
[----:B------:R-:W-:Y:S01]  /*17550*/  FMUL R137, R137, UR18 ;  /* 0x0000001289897c20 */ /* 0x000fe20008400000 */
[----:B0-----:R-:W-:-:S04]  /*17560*/  IMAD.WIDE.U32 R8, R17, 0x1c, R6 ;  /* 0x0000001c11087825 */ /* 0x001fc800078e0006 */
[----:B-1----:R-:W-:Y:S01]  /*17570*/  FMUL R5, R138, UR18 ;  /* 0x000000128a057c20 */ /* 0x002fe20008400000 */
[----:B------:R-:W-:Y:S01]  /*17580*/  FMUL R139, R139, UR18 ;  /* 0x000000128b8b7c20 */ /* 0x000fe20008400000 */
[----:B------:R-:W-:Y:S01]  /*17590*/  FMUL R13, R140, UR18 ;  /* 0x000000128c0d7c20 */ /* 0x000fe20008400000 */
[----:B------:R-:W-:Y:S01]  /*175a0*/  @P6 STG.E desc[UR16][R6.64+0x200], R137 ;  /* 0x0002008906006986 */ /* 0x000fe2000c101910 */
[----:B------:R-:W-:-:S03]  /*175b0*/  IADD3 R9, R9, UR8, RZ ;  /* 0x0000000809097c10 */ /* 0x000fc6000fffe0ff */
[----:B------:R-:W-:Y:S01]  /*175c0*/  @P5 STG.E desc[UR16][R10.64+0x220], R5 ;  /* 0x000220050a005986 */ /* 0x000fe2000c101910 */
[----:B------:R-:W-:-:S03]  /*175d0*/  ISETP.GT.AND P5, PT, R0, 0xe8, P2 ;  /* 0x000000e80000780c */ /* 0x000fc600017a4270 */
[----:B------:R0:W-:Y:S01]  /*175e0*/  @P3 STG.E desc[UR16][R6.64+0x220], R139 ;  /* 0x0002208b06003986 */ /* 0x0001e2000c101910 */
[----:B------:R-:W-:-:S03]  /*175f0*/  ISETP.GT.AND P3, PT, R0, 0xe9, P4 ;  /* 0x000000e90000780c */ /* 0x000fc60002764270 */
[----:B------:R1:W-:Y:S01]  /*17600*/  @P1 STG.E desc[UR16][R8.64+0x200], R13 ;  /* 0x0002000d08001986 */ /* 0x0003e2000c101910 */
[----:B------:R-:W-:Y:S01]  /*17610*/  IADD3 R2, P1, R6, UR9, RZ ;  /* 0x0000000906027c10 */ /* 0x000fe2000ff3e0ff */
[----:B------:R-:W-:Y:S01]  /*17620*/  FMUL R141, R141, UR18 ;  /* 0x000000128d8d7c20 */ /* 0x000fe20008400000 */
[----:B--2---:R-:W-:Y:S02]  /*17630*/  FMUL R15, R142, UR18 ;  /* 0x000000128e0f7c20 */ /* 0x004fe40008400000 */
[----:B------:R-:W-:Y:S02]  /*17640*/  IADD3.X R3, R7, UR27, RZ, P1, !PT ;  /* 0x0000001b07037c10 */ /* 0x000fe40008ffe4ff */
[C---:B------:R-:W-:Y:S02]  /*17650*/  ISETP.GT.AND P6, PT, R0.reuse, 0xe9, P2 ;  /* 0x000000e90000780c */ /* 0x040fe400017c4270 */
[C---:B------:R-:W-:Y:S01]  /*17660*/  ISETP.GT.AND P1, PT, R0.reuse, 0xf0, P4 ;  /* 0x000000f00000780c */ /* 0x040fe20002724270 */
[----:B------:R-:W-:Y:S01]  /*17670*/  @P3 STG.E desc[UR16][R2.64+0x200], R141 ;  /* 0x0002008d02003986 */ /* 0x000fe2000c101910 */
[----:B------:R-:W-:-:S03]  /*17680*/  ISETP.GT.AND P3, PT, R0, 0xf1, P4 ;  /* 0x000000f10000780c */ /* 0x000fc60002764270 */
[----:B------:R-:W-:Y:S01]  /*17690*/  @P5 STG.E desc[UR16][R8.64+0x220], R15 ;  /* 0x0002200f08005986 */ /* 0x000fe2000c101910 */
[----:B0-----:R-:W-:Y:S01]  /*176a0*/  IADD3 R6, P5, R2, UR9, RZ ;  /* 0x0000000902067c10 */ /* 0x001fe2000ffbe0ff */
[----:B------:R-:W-:-:S04]  /*176b0*/  IMAD.WIDE.U32 R4, R17, 0x1c, R2 ;  /* 0x0000001c11047825 */ /* 0x000fc800078e0002 */
[----:B------:R-:W-:Y:S01]  /*176c0*/  FMUL R143, R143, UR18 ;  /* 0x000000128f8f7c20 */ /* 0x000fe20008400000 */
[----:B------:R-:W-:Y:S01]  /*176d0*/  IADD3.X R7, R3, UR27, RZ, P5, !PT ;  /* 0x0000001b03077c10 */ /* 0x000fe2000affe4ff */
[----:B------:R-:W-:Y:S01]  /*176e0*/  VIADD R5, R5, UR8 ;  /* 0x0000000805057c36 */ /* 0x000fe20008000000 */
[----:B------:R-:W-:Y:S01]  /*176f0*/  ISETP.GT.AND P5, PT, R0, 0xf0, P2 ;  /* 0x000000f00000780c */ /* 0x000fe200017a4270 */
[----:B------:R-:W-:Y:S01]  /*17700*/  FMUL R11, R144, UR18 ;  /* 0x00000012900b7c20 */ /* 0x000fe20008400000 */
[----:B------:R-:W-:Y:S01]  /*17710*/  FMUL R145, R145, UR18 ;  /* 0x0000001291917c20 */ /* 0x000fe20008400000 */
[----:B------:R0:W-:Y:S01]  /*17720*/  @P6 STG.E desc[UR16][R2.64+0x220], R143 ;  /* 0x0002208f02006986 */ /* 0x0001e2000c101910 */
[----:B-1----:R-:W-:-:S03]  /*17730*/  FMUL R13, R146, UR18 ;  /* 0x00000012920d7c20 */ /* 0x002fc60008400000 */
[----:B------:R1:W-:Y:S01]  /*17740*/  @P1 STG.E desc[UR16][R4.64+0x200], R11 ;  /* 0x0002000b04001986 */ /* 0x0003e2000c101910 */
[----:B------:R-:W-:-:S03]  /*17750*/  ISETP.GT.AND P1, PT, R0, 0xf8, P4 ;  /* 0x000000f80000780c */ /* 0x000fc60002724270 */
[----:B------:R2:W-:Y:S01]  /*17760*/  @P3 STG.E desc[UR16][R6.64+0x200], R145 ;  /* 0x0002009106003986 */ /* 0x0005e2000c101910 */
[C---:B------:R-:W-:Y:S02]  /*17770*/  ISETP.GT.AND P3, PT, R0.reuse, 0xf1, P2 ;  /* 0x000000f10000780c */ /* 0x040fe40001764270 */
[C---:B------:R-:W-:Y:S02]  /*17780*/  ISETP.GT.AND P4, PT, R0.reuse, 0xf9, P4 ;  /* 0x000000f90000780c */ /* 0x040fe40002784270 */
[C---:B------:R-:W-:Y:S01]  /*17790*/  ISETP.GT.AND P6, PT, R0.reuse, 0xf8, P2 ;  /* 0x000000f80000780c */ /* 0x040fe200017c4270 */
[----:B0-----:R-:W-:Y:S01]  /*177a0*/  IMAD.WIDE.U32 R2, R17, 0x1c, R6 ;  /* 0x0000001c11027825 */ /* 0x001fe200078e0006 */
[----:B------:R-:W-:Y:S01]  /*177b0*/  ISETP.GT.AND P2, PT, R0, 0xf9, P2 ;  /* 0x000000f90000780c */ /* 0x000fe20001744270 */
[----:B------:R2:W-:Y:S01]  /*177c0*/  @P5 STG.E desc[UR16][R4.64+0x220], R13 ;  /* 0x0002200d04005986 */ /* 0x0005e2000c101910 */
[----:B------:R-:W-:Y:S01]  /*177d0*/  IADD3 R8, P5, R6, UR9, RZ ;  /* 0x0000000906087c10 */ /* 0x000fe2000ffbe0ff */
[----:B------:R-:W-:Y:S01]  /*177e0*/  FMUL R147, R147, UR18 ;  /* 0x0000001293937c20 */ /* 0x000fe20008400000 */
[----:B-1----:R-:W-:Y:S01]  /*177f0*/  FMUL R11, R148, UR18 ;  /* 0x00000012940b7c20 */ /* 0x002fe20008400000 */
[----:B------:R-:W-:-:S02]  /*17800*/  VIADD R3, R3, UR8 ;  /* 0x0000000803037c36 */ /* 0x000fc40008000000 */
[----:B------:R-:W-:Y:S01]  /*17810*/  FMUL R149, R149, UR18 ;  /* 0x0000001295957c20 */ /* 0x000fe20008400000 */
[----:B------:R-:W-:Y:S01]  /*17820*/  IADD3.X R9, R7, UR27, RZ, P5, !PT ;  /* 0x0000001b07097c10 */ /* 0x000fe2000affe4ff */
[----:B------:R-:W-:Y:S01]  /*17830*/  FMUL R15, R150, UR18 ;  /* 0x00000012960f7c20 */ /* 0x000fe20008400000 */
[----:B------:R-:W-:Y:S01]  /*17840*/  FMUL R151, R151, UR18 ;  /* 0x0000001297977c20 */ /* 0x000fe20008400000 */
[----:B------:R2:W-:Y:S04]  /*17850*/  @P3 STG.E desc[UR16][R6.64+0x220], R147 ;  /* 0x0002209306003986 */ /* 0x0005e8000c101910 */
[----:B------:R2:W-:Y:S04]  /*17860*/  @P1 STG.E desc[UR16][R2.64+0x200], R11 ;  /* 0x0002000b02001986 */ /* 0x0005e8000c101910 */
[----:B------:R2:W-:Y:S04]  /*17870*/  @P4 STG.E desc[UR16][R8.64+0x200], R149 ;  /* 0x0002009508004986 */ /* 0x0005e8000c101910 */
[----:B------:R2:W-:Y:S04]  /*17880*/  @P6 STG.E desc[UR16][R2.64+0x220], R15 ;  /* 0x0002200f02006986 */ /* 0x0005e8000c101910 */
[----:B------:R2:W-:Y:S02]  /*17890*/  @P2 STG.E desc[UR16][R8.64+0x220], R151 ;  /* 0x0002209708002986 */ /* 0x0005e4000c101910 */
.L_x_409:
[----:B------:R-:W-:Y:S05]  /*178a0*/  BSYNC B0 ;  /* 0x0000000000007941 */ /* 0x000fea0003800000 */
.L_x_25:
[----:B0-2---:R-:W2:Y:S04]  /*178b0*/  LDL.LU R3, [R1+0x204] ;  /* 0x0002040001037983 */ /* 0x005ea80000300800 */
[----:B------:R-:W2:Y:S01]  /*178c0*/  LDL.LU R2, [R1+0x208] ;  /* 0x0002080001027983 */ /* 0x000ea20000300800 */
[----:B------:R-:W-:Y:S01]  /*178d0*/  ULDC UR8, c[0x0][0xc] ;  /* 0x0000030000087ab9 */ /* 0x000fe20000000800 */
[----:B------:R-:W-:Y:S01]  /*178e0*/  ULDC UR9, c[0x0][0x10] ;  /* 0x0000040000097ab9 */ /* 0x000fe20000000800 */
[----:B------:R-:W2:Y:S01]  /*178f0*/  LDC R5, c[0x0][0x14] ;  /* 0x00000500ff057b82 */ /* 0x000ea20000000800 */
[----:B------:R-:W-:Y:S01]  /*17900*/  UIMAD.WIDE.U32 UR8, UR8, UR9, URZ ;  /* 0x00000009080872a5 */ /* 0x000fe2000f8e003f */
[----:B------:R-:W-:Y:S01]  /*17910*/  PRMT R0, RZ, 0x7610, R0 ;  /* 0x00007610ff007816 */ /* 0x000fe20000000000 */
[----:B------:R-:W-:-:S04]  /*17920*/  UMOV UR10, 0xffffffff ;  /* 0xffffffff000a7882 */ /* 0x000fc80000000000 */
[----:B--2---:R-:W-:-:S04]  /*17930*/  IMAD.WIDE.U32 R2, R5, UR8, R2 ;  /* 0x0000000805027c25 */ /* 0x004fc8000f8e0002 */
[----:B------:R-:W-:Y:S01]  /*17940*/  IMAD R5, R5, UR9, RZ ;  /* 0x0000000905057c24 */ /* 0x000fe2000f8e02ff */
[----:B------:R-:W-:Y:S01]  /*17950*/  MOV R6, R2 ;  /* 0x0000000200067202 */ /* 0x000fe20000000f00 */
[----:B------:R-:W-:Y:S02]  /*17960*/  ULDC.64 UR8, c[0x0][0x750] ;  /* 0x0001d40000087ab9 */ /* 0x000fe40000000a00 */
[----:B------:R-:W-:Y:S01]  /*17970*/  IMAD.IADD R4, R3, 0x1, R5 ;  /* 0x0000000103047824 */ /* 0x000fe200078e0205 */
[----:B------:R-:W-:Y:S01]  /*17980*/  ISETP.GE.U32.AND P1, PT, R2, UR8, PT ;  /* 0x0000000802007c0c */ /* 0x000fe2000bf26070 */
[----:B------:R-:W-:-:S03]  /*17990*/  UMOV UR8, 0xffffffff ;  /* 0xffffffff00087882 */ /* 0x000fc60000000000 */
[----:B------:R0:W-:Y:S01]  /*179a0*/  STL [R1+0x204], R4 ;  /* 0x0002040401007387 */ /* 0x0001e20000100800 */
[----:B------:R-:W-:Y:S01]  /*179b0*/  ISETP.GE.U32.AND.EX P1, PT, R4, UR9, PT, P1 ;  /* 0x0000000904007c0c */ /* 0x000fe2000bf26110 */
[----:B------:R-:W-:Y:S02]  /*179c0*/  UMOV UR9, 0xffffffff ;  /* 0xffffffff00097882 */ /* 0x000fe40000000000 */
[----:B------:R0:W-:Y:S10]  /*179d0*/  STL [R1+0x208], R6 ;  /* 0x0002080601007387 */ /* 0x0001f40000100800 */
[----:B0-----:R-:W-:Y:S05]  /*179e0*/  @P1 BRA `(.L_x_410) ;  /* 0x0000000400881947 */ /* 0x001fea0003800000 */
[----:B------:R-:W0:Y:S01]  /*179f0*/  S2UR UR10, SR_CTAID.X ;  /* 0x00000000000a79c3 */ /* 0x000e220000002500 */
[----:B------:R-:W-:Y:S01]  /*17a00*/  ULDC.64 UR22, c[0x0][0x728] ;  /* 0x0001ca0000167ab9 */ /* 0x000fe20000000a00 */
[----:B------:R-:W-:Y:S01]  /*17a10*/  ULDC UR8, c[0x0][0x150] ;  /* 0x0000540000087ab9 */ /* 0x000fe20000000800 */
[----:B------:R-:W-:Y:S01]  /*17a20*/  ISETP.NE.U32.AND P1, PT, RZ, UR22, PT ;  /* 0x00000016ff007c0c */ /* 0x000fe2000bf25070 */
[----:B------:R-:W-:Y:S01]  /*17a30*/  ULDC UR24, c[0x0][0x730] ;  /* 0x0001cc0000187ab9 */ /* 0x000fe20000000800 */
[----:B------:R-:W-:Y:S01]  /*17a40*/  R2UR UR25, R6 ;  /* 0x00000000061972ca */ /* 0x000fe200000e0000 */
[----:B------:R-:W-:Y:S01]  /*17a50*/  ULDC UR27, c[0x0][0x154] ;  /* 0x00005500001b7ab9 */ /* 0x000fe20000000800 */
[----:B------:R-:W-:Y:S01]  /*17a60*/  ISETP.NE.AND.EX P1, PT, RZ, UR23, PT, P1 ;  /* 0x00000017ff007c0c */ /* 0x000fe2000bf25310 */
[----:B------:R-:W2:Y:S01]  /*17a70*/  S2UR UR29, SR_CTAID.Y ;  /* 0x00000000001d79c3 */ /* 0x000ea20000002600 */
[----:B------:R-:W-:Y:S02]  /*17a80*/  R2UR UR26, R4 ;  /* 0x00000000041a72ca */ /* 0x000fe400000e0000 */
[----:B------:R-:W-:-:S02]  /*17a90*/  R2UR UR14, R6 ;  /* 0x00000000060e72ca */ /* 0x000fc400000e0000 */
[----:B------:R-:W-:Y:S02]  /*17aa0*/  R2UR UR15, R4 ;  /* 0x00000000040f72ca */ /* 0x000fe400000e0000 */
[----:B0-----:R-:W-:-:S05]  /*17ab0*/  I2FP.F32.U32 R0, UR10 ;  /* 0x0000000a00007c45 */ /* 0x001fca0008201000 */
[----:B------:R-:W-:-:S04]  /*17ac0*/  FMUL R0, R0, UR8 ;  /* 0x0000000800007c20 */ /* 0x000fc80008400000 */
[----:B------:R0:W0:Y:S01]  /*17ad0*/  F2I.U32.TRUNC.NTZ R2, R0 ;  /* 0x0000000000027305 */ /* 0x000022000020f000 */
[----:B--2---:R-:W-:Y:S05]  /*17ae0*/  @!P1 BRA `(.L_x_411) ;  /* 0x0000000000309947 */ /* 0x004fea0003800000 */
        /* <DEDUP_REMOVED lines=12> */
.L_x_411:
[----:B------:R-:W-:Y:S01]  /*17bb0*/  USHF.R.U64 UR11, UR14, UR24, UR15 ;  /* 0x000000180e0b7299 */ /* 0x000fe2000800120f */
[----:B0-----:R-:W-:Y:S01]  /*17bc0*/  I2FP.F32.U32 R0, UR29 ;  /* 0x0000001d00007c45 */ /* 0x001fe20008201000 */
[----:B------:R-:W-:Y:S02]  /*17bd0*/  USHF.R.U32.HI UR8, URZ, UR24, UR15 ;  /* 0x000000183f087299 */ /* 0x000fe4000801160f */
[----:B------:R-:W-:Y:S02]  /*17be0*/  UIADD3 UR13, UP0, URZ, -UR11, URZ ;  /* 0x8000000b3f0d7290 */ /* 0x000fe4000ff1e03f */
[----:B------:R-:W-:Y:S01]  /*17bf0*/  FMUL R0, R0, UR27 ;  /* 0x0000001b00007c20 */ /* 0x000fe20008400000 */
[----:B------:R-:W-:Y:S01]  /*17c00*/  ULDC.64 UR22, c[0x0][0x720] ;  /* 0x0001c80000167ab9 */ /* 0x000fe20000000a00 */
[----:B------:R-:W-:Y:S01]  /*17c10*/  UIADD3.X UR8, URZ, ~UR8, URZ, UP0, !UPT ;  /* 0x800000083f087290 */ /* 0x000fe200087fe43f */
[----:B------:R-:W-:Y:S01]  /*17c20*/  UMOV UR14, UR25 ;  /* 0x00000019000e7c82 */ /* 0x000fe20008000000 */
[----:B------:R-:W-:-:S02]  /*17c30*/  UMOV UR15, UR26 ;  /* 0x0000001a000f7c82 */ /* 0x000fc40008000000 */
[----:B------:R-:W-:Y:S01]  /*17c40*/  UIMAD UR8, UR8, UR22, URZ ;  /* 0x00000016080872a4 */ /* 0x000fe2000f8e023f */
[----:B------:R-:W0:Y:S01]  /*17c50*/  F2I.U32.TRUNC.NTZ R0, R0 ;  /* 0x0000000000007305 */ /* 0x000e22000020f000 */
[----:B------:R-:W-:Y:S01]  /*17c60*/  UIMAD.WIDE.U32 UR14, UR13, UR22, UR14 ;  /* 0x000000160d0e72a5 */ /* 0x000fe2000f8e000e */
[----:B------:R-:W-:Y:S01]  /*17c70*/  R2UR UR22, R2 ;  /* 0x00000000021672ca */ /* 0x000fe200000e0000 */
[----:B------:R-:W-:Y:S01]  /*17c80*/  UIMAD UR13, UR13, UR23, UR8 ;  /* 0x000000170d0d72a4 */ /* 0x000fe2000f8e0208 */
[----:B------:R-:W-:Y:S01]  /*17c90*/  ULDC UR21, c[0x0][0x718] ;  /* 0x0001c60000157ab9 */ /* 0x000fe20000000800 */
[----:B------:R-:W-:Y:S02]  /*17ca0*/  ULDC UR31, c[0x0][0x758] ;  /* 0x0001d600001f7ab9 */ /* 0x000fe40000000800 */
[----:B------:R-:W-:Y:S01]  /*17cb0*/  UIADD3 UR15, UR15, UR13, URZ ;  /* 0x0000000d0f0f7290 */ /* 0x000fe2000fffe03f */
[----:B------:R-:W-:Y:S01]  /*17cc0*/  UMOV UR26, 0xffffffff ;  /* 0xffffffff001a7882 */ /* 0x000fe20000000000 */
[----:B------:R-:W-:Y:S01]  /*17cd0*/  ULDC.64 UR8, c[0x0][0x740] ;  /* 0x0001d00000087ab9 */ /* 0x000fe20000000a00 */
[----:B------:R-:W-:Y:S01]  /*17ce0*/  USHF.L.U32 UR26, UR26, UR31, URZ ;  /* 0x0000001f1a1a7299 */ /* 0x000fe2000800063f */
[----:B------:R-:W-:Y:S01]  /*17cf0*/  ISETP.NE.U32.AND P1, PT, RZ, UR8, PT ;  /* 0x00000008ff007c0c */ /* 0x000fe2000bf25070 */
[----:B------:R-:W-:-:S02]  /*17d00*/  USHF.R.U64 UR27, UR14, UR21, UR15 ;  /* 0x000000150e1b7299 */ /* 0x000fc4000800120f */
[----:B------:R-:W-:Y:S01]  /*17d10*/  USHF.R.U32.HI UR14, URZ, UR21, UR15 ;  /* 0x000000153f0e7299 */ /* 0x000fe2000801160f */
[----:B0-----:R-:W-:Y:S01]  /*17d20*/  R2UR UR24, R0 ;  /* 0x00000000001872ca */ /* 0x001fe200000e0000 */
[----:B------:R-:W-:Y:S01]  /*17d30*/  ULDC UR25, c[0x0][0x708] ;  /* 0x0001c20000197ab9 */ /* 0x000fe20000000800 */
[----:B------:R-:W-:Y:S01]  /*17d40*/  ULOP3.LUT UR32, URZ, UR26, URZ, 0x33, !UPT ;  /* 0x0000001a3f207292 */ /* 0x000fe2000f8e333f */
[----:B------:R-:W-:Y:S01]  /*17d50*/  ISETP.NE.AND.EX P1, PT, RZ, UR9, PT, P1 ;  /* 0x00000009ff007c0c */ /* 0x000fe2000bf25310 */
[----:B------:R-:W-:Y:S02]  /*17d60*/  USHF.R.U64 UR26, UR27, UR25, UR14 ;  /* 0x000000191b1a7299 */ /* 0x000fe4000800120e */
[----:B------:R-:W-:Y:S01]  /*17d70*/  USHF.R.U32.HI UR14, URZ, UR25, UR14 ;  /* 0x000000193f0e7299 */ /* 0x000fe2000801160e */
[----:B------:R-:W-:Y:S01]  /*17d80*/  UMOV UR28, 0x1 ;  /* 0x00000001001c7882 */ /* 0x000fe20000000000 */
[----:B------:R-:W-:Y:S02]  /*17d90*/  UIADD3 UR22, -UR22, URZ, URZ ;  /* 0x0000003f16167290 */ /* 0x000fe4000fffe13f */
[----:B------:R-:W-:-:S02]  /*17da0*/  USHF.L.U32 UR35, UR28, UR31, URZ ;  /* 0x0000001f1c237299 */ /* 0x000fc4000800063f */
[----:B------:R-:W-:Y:S01]  /*17db0*/  USHF.R.U64 UR28, UR26, UR31, UR14 ;  /* 0x0000001f1a1c7299 */ /* 0x000fe2000800120e */
[----:B------:R-:W-:Y:S01]  /*17dc0*/  ULDC UR23, c[0x0][0x144] ;  /* 0x0000510000177ab9 */ /* 0x000fe20000000800 */
[----:B------:R-:W-:Y:S01]  /*17dd0*/  ULDC UR12, c[0x0][0x700] ;  /* 0x0001c000000c7ab9 */ /* 0x000fe20000000800 */
[----:B------:R-:W-:Y:S02]  /*17de0*/  USHF.R.U32.HI UR14, URZ, UR31, UR14 ;  /* 0x0000001f3f0e7299 */ /* 0x000fe4000801160e */
[----:B------:R-:W-:Y:S02]  /*17df0*/  UIMAD UR31, UR23, UR22, UR10 ;  /* 0x00000016171f72a4 */ /* 0x000fe4000f8e020a */
[----:B------:R-:W-:Y:S02]  /*17e00*/  UIADD3 UR13, UR12, -0x1, URZ ;  /* 0xffffffff0c0d7890 */ /* 0x000fe4000fffe03f */
[----:B------:R-:W-:Y:S01]  /*17e10*/  UIADD3 UR30, -UR24, URZ, URZ ;  /* 0x0000003f181e7290 */ /* 0x000fe2000fffe13f */
[----:B------:R-:W-:Y:S01]  /*17e20*/  ULDC UR36, c[0x0][0x148] ;  /* 0x0000520000247ab9 */ /* 0x000fe20000000800 */
[----:B------:R-:W-:Y:S01]  /*17e30*/  ULDC UR33, c[0x0][0x748] ;  /* 0x0001d20000217ab9 */ /* 0x000fe20000000800 */
[----:B------:R-:W-:Y:S01]  /*17e40*/  ULDC UR34, c[0x0][0x738] ;  /* 0x0001ce0000227ab9 */ /* 0x000fe20000000800 */
        /* <DEDUP_REMOVED lines=14> */
.L_x_412:
[----:B------:R-:W-:Y:S01]  /*17f30*/  USHF.R.U64 UR8, UR10, UR33, UR14 ;  /* 0x000000210a087299 */ /* 0x000fe2000800120e */
[----:B------:R-:W-:Y:S01]  /*17f40*/  IMAD.MOV.U32 R0, RZ, RZ, 0x1 ;  /* 0x00000001ff007424 */ /* 0x000fe200078e00ff */
[----:B------:R-:W-:Y:S02]  /*17f50*/  ULOP3.LUT UR10, UR26, UR32, URZ, 0xc0, !UPT ;  /* 0x000000201a0a7292 */ /* 0x000fe4000f8ec03f */
[----:B------:R-:W-:Y:S02]  /*17f60*/  UIADD3 UR9, -UR8, URZ, URZ ;  /* 0x0000003f08097290 */ /* 0x000fe4000fffe13f */
[----:B------:R-:W-:Y:S02]  /*17f70*/  UIMAD UR10, UR35, UR8, UR10 ;  /* 0x00000008230a72a4 */ /* 0x000fe4000f8e020a */
[----:B------:R-:W-:Y:S02]  /*17f80*/  ULOP3.LUT UR13, UR27, UR13, URZ, 0xc0, !UPT ;  /* 0x0000000d1b0d7292 */ /* 0x000fe4000f8ec03f */
[----:B------:R-:W-:-:S02]  /*17f90*/  UIMAD UR8, UR9, UR34, UR28 ;  /* 0x00000022090872a4 */ /* 0x000fc4000f8e021c */
[----:B------:R-:W-:Y:S01]  /*17fa0*/  @UP2 UIMAD UR31, UR36, UR30, UR29 ;  /* 0x0000001e241f22a4 */ /* 0x000fe2000f8e021d */
[----:B------:R-:W-:Y:S01]  /*17fb0*/  ULDC UR9, c[0x0][0x710] ;  /* 0x0001c40000097ab9 */ /* 0x000fe20000000800 */
[----:B------:R-:W-:Y:S02]  /*17fc0*/  UIMAD UR8, UR8, UR12, UR13 ;  /* 0x0000000c080872a4 */ /* 0x000fe4000f8e020d */
[----:B------:R-:W-:-:S04]  /*17fd0*/  UIMAD UR10, UR10, UR9, UR31 ;  /* 0x000000090a0a72a4 */ /* 0x000fc8000f8e021f */
[----:B------:R-:W-:Y:S02]  /*17fe0*/  USEL UR9, UR8, UR10, !UP2 ;  /* 0x0000000a08097287 */ /* 0x000fe4000d000000 */
[----:B------:R-:W-:-:S03]  /*17ff0*/  USEL UR10, UR10, UR8, !UP2 ;  /* 0x000000080a0a7287 */ /* 0x000fc6000d000000 */
[----:B------:R-:W-:-:S09]  /*18000*/  UMOV UR8, UR11 ;  /* 0x0000000b00087c82 */ /* 0x000fd20008000000 */
.L_x_410:
[----:B------:R-:W-:-:S13]  /*18010*/  LOP3.LUT P1, RZ, R0, 0xff, RZ, 0xc0, !PT ;  /* 0x000000ff00ff7812 */ /* 0x000fda000782c0ff */
[----:B------:R-:W-:Y:S05]  /*18020*/  @P1 BRA `(.L_x_413) ;  /* 0xfffffe9000c41947 */ /* 0x000fea000383ffff */
[----:B------:R-:W-:Y:S05]  /*18030*/  EXIT ;  /* 0x000000000000794d */ /* 0x000fea0003800000 */
.L_x_7:
[----:B------:R-:W2:Y:S01]  /*18040*/  LDL R5, [R1+0x208] ;  /* 0x0002080001057983 */ /* 0x000ea20000100800 */
[----:B------:R-:W-:-:S03]  /*18050*/  ULDC.64 UR4, c[0x0][0x750] ;  /* 0x0001d40000047ab9 */ /* 0x000fc60000000a00 */
[----:B------:R-:W3:Y:S01]  /*18060*/  LDL R4, [R1+0x204] ;  /* 0x0002040001047983 */ /* 0x000ee20000100800 */
[----:B------:R-:W-:Y:S01]  /*18070*/  PRMT R0, RZ, 0x7610, R0 ;  /* 0x00007610ff007816 */ /* 0x000fe20000000000 */
[----:B------:R-:W-:Y:S01]  /*18080*/  IMAD.MOV.U32 R2, RZ, RZ, -0x1 ;  /* 0xffffffffff027424 */ /* 0x000fe200078e00ff */
[----:B------:R-:W-:Y:S01]  /*18090*/  MOV R9, 0xffffffff ;  /* 0xffffffff00097802 */ /* 0x000fe20000000f00 */
[----:B------:R-:W-:Y:S01]  /*180a0*/  IMAD.MOV.U32 R3, RZ, RZ, -0x1 ;  /* 0xffffffffff037424 */ /* 0x000fe200078e00ff */
[----:B--2---:R-:W-:-:S04]  /*180b0*/  ISETP.GE.U32.AND P0, PT, R5, UR4, PT ;  /* 0x0000000405007c0c */ /* 0x004fc8000bf06070 */
[----:B---3--:R-:W-:-:S13]  /*180c0*/  ISETP.GE.U32.AND.EX P0, PT, R4, UR5, PT, P0 ;  /* 0x0000000504007c0c */ /* 0x008fda000bf06100 */
        /* <DEDUP_REMOVED lines=21> */
.L_x_415:
[----:B------:R-:W-:Y:S01]  /*18220*/  USHF.R.U64 UR4, UR16, UR20, UR17 ;  /* 0x0000001410047299 */ /* 0x000fe20008001211 */
[----:B------:R-:W-:Y:S01]  /*18230*/  R2UR UR15, R4 ;  /* 0x00000000040f72ca */ /* 0x000fe200000e0000 */
[----:B------:R-:W-:Y:S02]  /*18240*/  USHF.R.U32.HI UR5, URZ, UR20, UR17 ;  /* 0x000000143f057299 */ /* 0x000fe40008011611 */
[----:B------:R-:W-:Y:S01]  /*18250*/  UIADD3 UR9, UP0, URZ, -UR4, URZ ;  /* 0x800000043f097290 */ /* 0x000fe2000ff1e03f */
[----:B------:R-:W-:Y:S01]  /*18260*/  ULDC.64 UR16, c[0x0][0x720] ;  /* 0x0001c80000107ab9 */ /* 0x000fe20000000a00 */
[----:B------:R-:W-:Y:S02]  /*18270*/  UMOV UR14, UR21 ;  /* 0x00000015000e7c82 */ /* 0x000fe40008000000 */
[----:B------:R-:W-:Y:S02]  /*18280*/  UIADD3.X UR5, URZ, ~UR5, URZ, UP0, !UPT ;  /* 0x800000053f057290 */ /* 0x000fe400087fe43f */
[----:B------:R-:W-:-:S02]  /*18290*/  @UP2 UIMAD UR7, UR11, UR13, UR12 ;  /* 0x0000000d0b0722a4 */ /* 0x000fc4000f8e020c */
[----:B------:R-:W-:Y:S02]  /*182a0*/  UIMAD UR5, UR5, UR16, URZ ;  /* 0x00000010050572a4 */ /* 0x000fe4000f8e023f */
[----:B------:R-:W-:Y:S02]  /*182b0*/  UIMAD.WIDE.U32 UR14, UR9, UR16, UR14 ;  /* 0x00000010090e72a5 */ /* 0x000fe4000f8e000e */
[----:B------:R-:W-:Y:S01]  /*182c0*/  UIMAD UR5, UR9, UR17, UR5 ;  /* 0x00000011090572a4 */ /* 0x000fe2000f8e0205 */
[----:B------:R-:W-:Y:S02]  /*182d0*/  ULDC.64 UR10, c[0x0][0x740] ;  /* 0x0001d000000a7ab9 */ /* 0x000fe40000000a00 */
[----:B------:R-:W-:Y:S01]  /*182e0*/  ULDC UR9, c[0x0][0x718] ;  /* 0x0001c60000097ab9 */ /* 0x000fe20000000800 */
[----:B------:R-:W-:Y:S01]  /*182f0*/  UIADD3 UR5, UR15, UR5, URZ ;  /* 0x000000050f057290 */ /* 0x000fe2000fffe03f */
[----:B------:R-:W-:Y:S01]  /*18300*/  ISETP.NE.U32.AND P0, PT, RZ, UR10, PT ;  /* 0x0000000aff007c0c */ /* 0x000fe2000bf05070 */
[----:B------:R-:W-:Y:S01]  /*18310*/  ULDC UR16, c[0x0][0x708] ;  /* 0x0001c20000107ab9 */ /* 0x000fe20000000800 */
[----:B------:R-:W-:Y:S01]  /*18320*/  ULDC UR23, c[0x0][0x758] ;  /* 0x0001d60000177ab9 */ /* 0x000fe20000000800 */
[----:B------:R-:W-:Y:S01]  /*18330*/  USHF.R.U64 UR18, UR14, UR9, UR5 ;  /* 0x000000090e127299 */ /* 0x000fe20008001205 */
[----:B------:R-:W-:Y:S01]  /*18340*/  ISETP.NE.AND.EX P0, PT, RZ, UR11, PT, P0 ;  /* 0x0000000bff007c0c */ /* 0x000fe2000bf05300 */
[----:B------:R-:W-:Y:S01]  /*18350*/  USHF.R.U32.HI UR5, URZ, UR9, UR5 ;  /* 0x000000093f057299 */ /* 0x000fe20008011605 */
[----:B------:R-:W-:-:S02]  /*18360*/  ULDC UR21, c[0x0][0x700] ;  /* 0x0001c00000157ab9 */ /* 0x000fc40000000800 */
[----:B------:R-:W-:Y:S01]  /*18370*/  UMOV UR9, 0xffffffff ;  /* 0xffffffff00097882 */ /* 0x000fe20000000000 */
[----:B------:R-:W-:Y:S02]  /*18380*/  USHF.R.U64 UR19, UR18, UR16, UR5 ;  /* 0x0000001012137299 */ /* 0x000fe40008001205 */
[----:B------:R-:W-:Y:S02]  /*18390*/  USHF.R.U32.HI UR5, URZ, UR16, UR5 ;  /* 0x000000103f057299 */ /* 0x000fe40008011605 */
[----:B------:R-:W-:Y:S02]  /*183a0*/  USHF.L.U32 UR12, UR9, UR23, URZ ;  /* 0x00000017090c7299 */ /* 0x000fe4000800063f */
[----:B------:R-:W-:Y:S02]  /*183b0*/  USHF.R.U64 UR20, UR19, UR23, UR5 ;  /* 0x0000001713147299 */ /* 0x000fe40008001205 */
[----:B------:R-:W-:Y:S02]  /*183c0*/  USHF.R.U32.HI UR9, URZ, UR23, UR5 ;  /* 0x000000173f097299 */ /* 0x000fe40008011605 */
[----:B------:R-:W-:-:S02]  /*183d0*/  UIADD3 UR22, UR21, -0x1, URZ ;  /* 0xffffffff15167890 */ /* 0x000fc4000fffe03f */
        /* <DEDUP_REMOVED lines=18> */
.L_x_416:
[----:B------:R-:W-:Y:S01]  /*18500*/  USHF.R.U64 UR9, UR5, UR24, UR9 ;  /* 0x0000001805097299 */ /* 0x000fe20008001209 */
[----:B------:R-:W-:Y:S01]  /*18510*/  IMAD.MOV.U32 R0, RZ, RZ, 0x1 ;  /* 0x00000001ff007424 */ /* 0x000fe200078e00ff */
[----:B------:R-:W-:Y:S01]  /*18520*/  USHF.L.U32 UR26, UR26, UR23, URZ ;  /* 0x000000171a1a7299 */ /* 0x000fe2000800063f */
[----:B------:R-:W-:Y:S01]  /*18530*/  IMAD.U32 R9, RZ, RZ, UR4 ;  /* 0x00000004ff097e24 */ /* 0x000fe2000f8e00ff */
[----:B------:R-:W-:Y:S02]  /*18540*/  ULOP3.LUT UR5, UR19, UR27, URZ, 0xc0, !UPT ;  /* 0x0000001b13057292 */ /* 0x000fe4000f8ec03f */
[----:B------:R-:W-:Y:S02]  /*18550*/  UIADD3 UR10, -UR9, URZ, URZ ;  /* 0x0000003f090a7290 */ /* 0x000fe4000fffe13f */
[----:B------:R-:W-:Y:S02]  /*18560*/  UIMAD UR9, UR26, UR9, UR5 ;  /* 0x000000091a0972a4 */ /* 0x000fe4000f8e0205 */
[----:B------:R-:W-:-:S02]  /*18570*/  ULOP3.LUT UR18, UR18, UR22, URZ, 0xc0, !UPT ;  /* 0x0000001612127292 */ /* 0x000fc4000f8ec03f */
[----:B------:R-:W-:-:S03]  /*18580*/  UIMAD UR5, UR10, UR25, UR20 ;  /* 0x000000190a0572a4 */ /* 0x000fc6000f8e0214 */
[----:B------:R-:W-:Y:S01]  /*18590*/  ULDC UR10, c[0x0][0x710] ;  /* 0x0001c400000a7ab9 */ /* 0x000fe20000000800 */
[----:B------:R-:W-:Y:S02]  /*185a0*/  UIMAD UR5, UR5, UR21, UR18 ;  /* 0x00000015050572a4 */ /* 0x000fe4000f8e0212 */
[----:B------:R-:W-:-:S04]  /*185b0*/  UIMAD UR7, UR9, UR10, UR7 ;  /* 0x0000000a090772a4 */ /* 0x000fc8000f8e0207 */
[----:B------:R-:W-:Y:S02]  /*185c0*/  USEL UR9, UR5, UR7, !UP2 ;  /* 0x0000000705097287 */ /* 0x000fe4000d000000 */
[----:B------:R-:W-:-:S04]  /*185d0*/  USEL UR7, UR7, UR5, !UP2 ;  /* 0x0000000507077287 */ /* 0x000fc8000d000000 */
[----:B------:R-:W-:Y:S02]  /*185e0*/  IMAD.U32 R3, RZ, RZ, UR9 ;  /* 0x00000009ff037e24 */ /* 0x000fe4000f8e00ff */
[----:B------:R-:W-:-:S07]  /*185f0*/  MOV R2, UR7 ;  /* 0x0000000700027c02 */ /* 0x000fce0008000f00 */
.L_x_414:
[----:B------:R-:W-:-:S08]  /*18600*/  NOP ;  /* 0x0000000000007918 */ /* 0x000fd00000000000 */
[----:B0-----:R-:W0:-:S00]  /*18610*/  USETMAXREG.DEALLOC.CTAPOOL 0x18 ;  /* 0x00000018000079c8 */ /* 0x001e0000080e0500 */
[----:B------:R-:W-:-:S13]  /*18620*/  ISETP.NE.AND P0, PT, RZ, UR8, PT ;  /* 0x00000008ff007c0c */ /* 0x000fda000bf05270 */
[----:B------:R-:W-:Y:S05]  /*18630*/  @P0 EXIT ;  /* 0x000000000000094d */ /* 0x000fea0003800000 */
[----:B0-----:R-:W-:Y:S01]  /*18640*/  LOP3.LUT P0, RZ, R0, 0xff, RZ, 0xc0, !PT ;  /* 0x000000ff00ff7812 */ /* 0x001fe2000780c0ff */
[----:B------:R-:W-:Y:S02]  /*18650*/  IMAD.MOV.U32 R0, RZ, RZ, 0x1 ;  /* 0x00000001ff007424 */ /* 0x000fe400078e00ff */
[----:B------:R-:W-:-:S10]  /*18660*/  IMAD.MOV.U32 R6, RZ, RZ, RZ ;  /* 0x000000ffff067224 */ /* 0x000fd400078e00ff */
[----:B------:R-:W-:Y:S05]  /*18670*/  @!P0 BRA `(.L_x_417) ;  /* 0x0000000c00a48947 */ /* 0x000fea0003800000 */
[----:B------:R-:W0:Y:S01]  /*18680*/  S2UR UR21, SR_CgaCtaId ;  /* 0x00000000001579c3 */ /* 0x000e220000008800 */
[----:B------:R-:W-:Y:S01]  /*18690*/  ULDC UR4, c[0x0][0x28c] ;  /* 0x0000a30000047ab9 */ /* 0x000fe20000000800 */
[----:B------:R-:W-:Y:S01]  /*186a0*/  ULDC UR5, c[0x0][0x700] ;  /* 0x0001c00000057ab9 */ /* 0x000fe20000000800 */
[----:B------:R-:W-:Y:S01]  /*186b0*/  UIADD3 UR11, UR4, 0x3f, URZ ;  /* 0x0000003f040b7890 */ /* 0x000fe2000fffe03f */
[----:B------:R-:W-:Y:S01]  /*186c0*/  BSSY B0, `(.L_x_417) ;  /* 0x00000e4000007945 */ /* 0x000fe20003800000 */
[----:B------:R-:W-:Y:S01]  /*186d0*/  ULDC UR9, c[0x0][0x758] ;  /* 0x0001d60000097ab9 */ /* 0x000fe20000000800 */
[----:B------:R-:W-:Y:S01]  /*186e0*/  UMOV UR12, 0x1 ;  /* 0x00000001000c7882 */ /* 0x000fe20000000000 */
[----:B------:R-:W-:Y:S01]  /*186f0*/  UIADD3 UR4, UR5, -0x1, URZ ;  /* 0xffffffff05047890 */ /* 0x000fe2000fffe03f */
[----:B------:R-:W-:Y:S01]  /*18700*/  IMAD.MOV.U32 R8, RZ, RZ, 0x1 ;  /* 0x00000001ff087424 */ /* 0x000fe200078e00ff */
[----:B------:R-:W-:Y:S01]  /*18710*/  UMOV UR10, 0xffffffff ;  /* 0xffffffff000a7882 */ /* 0x000fe20000000000 */
[----:B------:R-:W-:Y:S01]  /*18720*/  USHF.L.U32 UR5, UR12, UR9, URZ ;  /* 0x000000090c057299 */ /* 0x000fe2000800063f */
[----:B------:R-:W-:Y:S01]  /*18730*/  MOV R0, 0x1 ;  /* 0x0000000100007802 */ /* 0x000fe20000000f00 */
[----:B------:R-:W-:Y:S01]  /*18740*/  USHF.R.S32.HI UR12, URZ, 0x1f, UR11 ;  /* 0x0000001f3f0c7899 */ /* 0x000fe2000801140b */
[----:B------:R-:W-:Y:S01]  /*18750*/  IMAD.MOV.U32 R6, RZ, RZ, RZ ;  /* 0x000000ffff067224 */ /* 0x000fe200078e00ff */
[----:B------:R-:W-:Y:S01]  /*18760*/  ULDC UR8, c[0x0][0xc] ;  /* 0x0000030000087ab9 */ /* 0x000fe20000000800 */
[----:B------:R-:W-:-:S02]  /*18770*/  USHF.L.U32 UR32, UR10, UR9, URZ ;  /* 0x000000090a207299 */ /* 0x000fc4000800063f */
[----:B------:R-:W-:Y:S01]  /*18780*/  ULEA.HI UR12, UR12, UR11, URZ, 0x6 ;  /* 0x0000000b0c0c7291 */ /* 0x000fe2000f8f303f */
[----:B------:R-:W-:Y:S01]  /*18790*/  ULDC UR9, c[0x0][0x10] ;  /* 0x0000040000097ab9 */ /* 0x000fe20000000800 */
[----:B------:R-:W-:Y:S01]  /*187a0*/  ULDC UR10, c[0x0][0x14] ;  /* 0x00000500000a7ab9 */ /* 0x000fe20000000800 */
[----:B------:R-:W-:Y:S02]  /*187b0*/  UIMAD.WIDE.U32 UR8, UR8, UR9, URZ ;  /* 0x00000009080872a5 */ /* 0x000fe4000f8e003f */
[----:B------:R-:W-:Y:S02]  /*187c0*/  USHF.R.S32.HI UR29, URZ, 0x6, UR12 ;  /* 0x000000063f1d7899 */ /* 0x000fe4000801140c */
[----:B0-----:R-:W-:Y:S02]  /*187d0*/  USHF.L.U32 UR7, UR21, 0x7, URZ ;  /* 0x0000000715077899 */ /* 0x001fe4000800063f */
[----:B------:R-:W-:Y:S02]  /*187e0*/  USHF.L.U32 UR13, UR21, 0xc, URZ ;  /* 0x0000000c150d7899 */ /* 0x000fe4000800063f */
[----:B------:R-:W-:-:S02]  /*187f0*/  USHF.L.U32 UR21, UR21, 0xa, URZ ;  /* 0x0000000a15157899 */ /* 0x000fc4000800063f */
[----:B------:R-:W-:Y:S02]  /*18800*/  UIMAD.WIDE.U32 UR34, UR8, UR10, URZ ;  /* 0x0000000a082272a5 */ /* 0x000fe4000f8e003f */
[----:B------:R-:W-:Y:S02]  /*18810*/  UIMAD UR33, UR9, UR10, URZ ;  /* 0x0000000a092172a4 */ /* 0x000fe4000f8e023f */
[----:B------:R-:W-:Y:S02]  /*18820*/  ULOP3.LUT UR36, UR6, 0x2, URZ, 0xfc, !UPT ;  /* 0x0000000206247892 */ /* 0x000fe4000f8efc3f */
[----:B------:R-:W-:Y:S02]  /*18830*/  ULOP3.LUT UR7, UR7, 0x80, URZ, 0xc0, !UPT ;  /* 0x0000008007077892 */ /* 0x000fe4000f8ec03f */
[----:B------:R-:W-:Y:S02]  /*18840*/  ULOP3.LUT UR13, UR13, 0x1000, URZ, 0xc0, !UPT ;  /* 0x000010000d0d7892 */ /* 0x000fe4000f8ec03f */
[----:B------:R-:W-:-:S02]  /*18850*/  ULOP3.LUT UR21, UR21, 0x400, URZ, 0xc0, !UPT ;  /* 0x0000040015157892 */ /* 0x000fc4000f8ec03f */
[----:B------:R-:W-:Y:S02]  /*18860*/  ULOP3.LUT UR32, URZ, UR32, URZ, 0x33, !UPT ;  /* 0x000000203f207292 */ /* 0x000fe4000f8e333f */
[----:B------:R-:W-:Y:S02]  /*18870*/  UIADD3 UR33, UR35, UR33, URZ ;  /* 0x0000002123217290 */ /* 0x000fe4000fffe03f */
[----:B------:R-:W-:Y:S01]  /*18880*/  UIADD3 UR42, UR29, 0x1, URZ ;  /* 0x000000011d2a7890 */ /* 0x000fe2000fffe03f */
[----:B------:R-:W-:-:S11]  /*18890*/  ULDC.64 UR38, c[0x0][0x198] ;  /* 0x0000660000267ab9 */ /* 0x000fd60000000a00 */
.L_x_428:
[----:B------:R-:W-:-:S03]  /*188a0*/  UMOV UR8, 0xffffffff ;  /* 0xffffffff00087882 */ /* 0x000fc60000000000 */
[----:B------:R-:W-:Y:S05]  /*188b0*/  BRA.DIV UR8, `(.L_x_418) ;  /* 0x0000000e08f07947 */ /* 0x000fea000b800000 */
[----:B------:R-:W-:-:S13]  /*188c0*/  ELECT P0, URZ, PT ;  /* 0x00000000003f782f */ /* 0x000fda0003800000 */
.L_x_439:
[----:B------:R-:W0:Y:S01]  /*188d0*/  LDC R4, c[0x0][0x28c] ;  /* 0x0000a300ff047b82 */ /* 0x000e220000000800 */
[----:B------:R-:W-:Y:S01]  /*188e0*/  BSSY B1, `(.L_x_419) ;  /* 0x0000049000017945 */ /* 0x000fe20003800000 */
[----:B0-----:R-:W-:-:S13]  /*188f0*/  ISETP.LT.OR P0, PT, R4, 0x1, !P0 ;  /* 0x000000010400780c */ /* 0x001fda0004701670 */
[----:B------:R-:W-:Y:S05]  /*18900*/  @P0 BRA `(.L_x_420) ;  /* 0x0000000400180947 */ /* 0x000fea0003800000 */
[----:B------:R-:W-:Y:S01]  /*18910*/  LEA R2, R2, UR7, 0x8 ;  /* 0x0000000702027c11 */ /* 0x000fe2000f8e40ff */
[----:B------:R-:W-:Y:S01]  /*18920*/  IMAD.SHL.U32 R3, R3, 0x100, RZ ;  /* 0x0000010003037824 */ /* 0x000fe200078e00ff */
[----:B------:R-:W-:Y:S01]  /*18930*/  MOV R12, RZ ;  /* 0x000000ff000c7202 */ /* 0x000fe20000000f00 */
[----:B------:R-:W-:Y:S01]  /*18940*/  IMAD.MOV.U32 R11, RZ, RZ, RZ ;  /* 0x000000ffff0b7224 */ /* 0x000fe200078e00ff */
[----:B------:R-:W-:Y:S01]  /*18950*/  MOV R14, RZ ;  /* 0x000000ff000e7202 */ /* 0x000fe20000000f00 */
[----:B------:R-:W-:Y:S02]  /*18960*/  IMAD.U32 R13, RZ, RZ, UR42 ;  /* 0x0000002aff0d7e24 */ /* 0x000fe4000f8e00ff */
[----:B------:R-:W-:Y:S02]  /*18970*/  IMAD.MOV.U32 R4, RZ, RZ, R0 ;  /* 0x000000ffff047224 */ /* 0x000fe400078e0000 */
[----:B------:R-:W-:-:S07]  /*18980*/  IMAD.MOV.U32 R5, RZ, RZ, R6 ;  /* 0x000000ffff057224 */ /* 0x000fce00078e0006 */
.L_x_423:
[----:B------:R-:W0:Y:S01]  /*18990*/  S2R R10, SR_CgaCtaId ;  /* 0x00000000000a7919 */ /* 0x000e220000008800 */
[----:B------:R-:W-:Y:S01]  /*189a0*/  MOV R7, 0x400 ;  /* 0x0000040000077802 */ /* 0x000fe20000000f00 */
[----:B------:R-:W1:Y:S03]  /*189b0*/  S2R R15, SR_TID.X ;  /* 0x00000000000f7919 */ /* 0x000e660000002100 */
[----:B0-----:R-:W-:Y:S02]  /*189c0*/  LEA R16, R10, R7, 0x18 ;  /* 0x000000070a107211 */ /* 0x001fe400078ec0ff */
[----:B------:R-:W-:Y:S02]  /*189d0*/  SHF.L.U32 R10, R4, 0x1f, RZ ;  /* 0x0000001f040a7819 */ /* 0x000fe400000006ff */
[----:B-1----:R-:W-:Y:S01]  /*189e0*/  LOP3.LUT P1, RZ, R15, 0x7f, RZ, 0xc0, !PT ;  /* 0x0000007f0fff7812 */ /* 0x002fe2000782c0ff */
[----:B------:R-:W-:-:S04]  /*189f0*/  IMAD R7, R5, 0x8, R16 ;  /* 0x0000000805077824 */ /* 0x000fc800078e0210 */
[----:B------:R-:W0:Y:S02]  /*18a00*/  SYNCS.PHASECHK.TRANS64.TRYWAIT P0, [R7+URZ+0x20], R10 ;  /* 0x0000200a070075a7 */ /* 0x000e24000800017f */
[----:B0-----:R-:W-:Y:S06]  /*18a10*/  @!P0 BRA `(.L_x_421) ;  /* 0x0000000c00b88947 */ /* 0x001fec0003800000 */
.L_x_440:
[----:B0-----:R-:W0:Y:S01]  /*18a20*/  @!P1 LDC R10, c[0x0][0x640] ;  /* 0x00019000ff0a9b82 */ /* 0x001e220000000800 */
[----:B------:R-:W-:-:S04]  /*18a30*/  UPRMT UR8, UR36, 0x9910, URZ ;  /* 0x0000991024087896 */ /* 0x000fc8000800003f */
[----:B------:R-:W-:-:S06]  /*18a40*/  UISETP.NE.AND UP0, UPT, UR8, 0x2, UPT ;  /* 0x000000020800788c */ /* 0x000fcc000bf05270 */
[----:B------:R-:W-:Y:S01]  /*18a50*/  PLOP3.LUT P0, PT, PT, PT, UP0, 0x80, 0x0 ;  /* 0x000000000000781c */ /* 0x000fe20003f0f008 */
[----:B0-----:R0:W-:-:S12]  /*18a60*/  @!P1 SYNCS.ARRIVE.TRANS64 RZ, [R7+URZ], R10 ;  /* 0x0000000a07ff99a7 */ /* 0x0011d8000800003f */
[----:B------:R-:W-:Y:S05]  /*18a70*/  @P0 BRA `(.L_x_422) ;  /* 0x0000000000040947 */ /* 0x000fea0003800000 */
[----:B------:R-:W-:Y:S01]  /*18a80*/  BPT.TRAP 0x1 ;  /* 0x000000040000795c */ /* 0x000fe20000300000 */
.L_x_422:
[----:B0-----:R-:W-:Y:S01]  /*18a90*/  LEA R10, R5, UR13, 0xd ;  /* 0x0000000d050a7c11 */ /* 0x001fe2000f8e68ff */
[----:B------:R-:W-:Y:S01]  /*18aa0*/  VIADD R13, R13, 0xffffffff ;  /* 0xffffffff0d0d7836 */ /* 0x000fe20000000000 */
[----:B------:R-:W-:Y:S01]  /*18ab0*/  R2UR UR9, R16 ;  /* 0x00000000100972ca */ /* 0x000fe200000e0000 */
[----:B------:R-:W-:Y:S01]  /*18ac0*/  UIADD3 UR22, UP0, UR38, 0xf0, URZ ;  /* 0x000000f026167890 */ /* 0x000fe2000ff1e03f */
[----:B------:R-:W-:Y:S01]  /*18ad0*/  R2UR UR16, R5 ;  /* 0x00000000051072ca */ /* 0x000fe200000e0000 */
[--C-:B------:R-:W-:Y:S01]  /*18ae0*/  IMAD R10, R10, 0x2, R16.reuse ;  /* 0x000000020a0a7824 */ /* 0x100fe200078e0210 */
[----:B------:R-:W-:Y:S01]  /*18af0*/  R2UR UR25, R7 ;  /* 0x00000000071972ca */ /* 0x000fe200000e0000 */
[----:B------:R-:W-:Y:S01]  /*18b00*/  IMAD R16, R5, 0x8000, R16 ;  /* 0x0000800005107824 */ /* 0x000fe200078e0210 */
[----:B------:R-:W-:Y:S01]  /*18b10*/  R2UR UR28, R9 ;  /* 0x00000000091c72ca */ /* 0x000fe200000e0000 */
[----:B------:R-:W-:Y:S01]  /*18b20*/  UIADD3 UR30, UP1, UR38, 0x1f0, URZ ;  /* 0x000001f0261e7890 */ /* 0x000fe2000ff3e03f */
[----:B------:R-:W-:Y:S01]  /*18b30*/  R2UR UR24, R10 ;  /* 0x000000000a1872ca */ /* 0x000fe200000e0000 */
[----:B------:R-:W-:Y:S01]  /*18b40*/  UIADD3 UR40, UP2, UR38, 0x2f0, URZ ;  /* 0x000002f026287890 */ /* 0x000fe2000ff5e03f */
[----:B------:R-:W-:Y:S01]  /*18b50*/  R2UR UR8, R16 ;  /* 0x00000000100872ca */ /* 0x000fe200000e0000 */
[----:B------:R-:W-:Y:S01]  /*18b60*/  UIADD3.X UR23, URZ, UR39, URZ, UP0, !UPT ;  /* 0x000000273f177290 */ /* 0x000fe200087fe43f */
[----:B------:R-:W-:Y:S01]  /*18b70*/  R2UR UR27, R2 ;  /* 0x00000000021b72ca */ /* 0x000fe200000e0000 */
[----:B------:R-:W-:Y:S01]  /*18b80*/  UIADD3.X UR31, URZ, UR39, URZ, UP1, !UPT ;  /* 0x000000273f1f7290 */ /* 0x000fe20008ffe43f */
[----:B------:R-:W-:Y:S01]  /*18b90*/  R2UR UR26, R12 ;  /* 0x000000000c1a72ca */ /* 0x000fe200000e0000 */
[----:B------:R-:W-:Y:S01]  /*18ba0*/  ULEA UR16, UR16, UR21, 0xb ;  /* 0x0000001510107291 */ /* 0x000fe2000f8e583f */
[C---:B------:R-:W-:Y:S01]  /*18bb0*/  R2UR UR19, R14.reuse ;  /* 0x000000000e1372ca */ /* 0x040fe200000e0000 */
[----:B------:R-:W-:Y:S01]  /*18bc0*/  UIADD3.X UR41, URZ, UR39, URZ, UP2, !UPT ;  /* 0x000000273f297290 */ /* 0x000fe200097fe43f */
[----:B------:R-:W-:Y:S01]  /*18bd0*/  R2UR UR10, R11 ;  /* 0x000000000b0a72ca */ /* 0x000fe200000e0000 */
[----:B------:R-:W-:Y:S01]  /*18be0*/  UIADD3 UR16, UR9, 0x30100, UR16 ;  /* 0x0003010009107890 */ /* 0x000fe2000fffe010 */
[----:B------:R-:W-:Y:S01]  /*18bf0*/  R2UR UR11, R3 ;  /* 0x00000000030b72ca */ /* 0x000fe200000e0000 */
[----:B------:R-:W-:Y:S01]  /*18c00*/  UIADD3 UR24, UR24, 0x100, URZ ;  /* 0x0000010018187890 */ /* 0x000fe2000fffe03f */
[----:B------:R-:W-:Y:S01]  /*18c10*/  ISETP.GT.AND P1, PT, R13, 0x1, PT ;  /* 0x000000010d00780c */ /* 0x000fe20003f24270 */
[----:B------:R-:W-:Y:S01]  /*18c20*/  UIADD3 UR8, UR8, 0x10100, URZ ;  /* 0x0001010008087890 */ /* 0x000fe2000fffe03f */
[----:B------:R-:W-:Y:S01]  /*18c30*/  IADD3 R5, R5, 0x1, RZ ;  /* 0x0000000105057810 */ /* 0x000fe20007ffe0ff */
[----:B------:R-:W-:Y:S01]  /*18c40*/  UMOV UR37, 0x30000 ;  /* 0x0003000000257882 */ /* 0x000fe20000000000 */
[----:B------:R-:W-:Y:S01]  /*18c50*/  UMOV UR14, 0x0 ;  /* 0x00000000000e7882 */ /* 0x000fe20000000000 */
[----:B------:R-:W-:Y:S01]  /*18c60*/  UMOV UR15, 0x10000000 ;  /* 0x10000000000f7882 */ /* 0x000fe20000000000 */
[----:B------:R-:W-:Y:S01]  /*18c70*/  ISETP.NE.AND P0, PT, R5, 0x4, PT ;  /* 0x000000040500780c */ /* 0x000fe20003f05270 */
[----:B------:R-:W-:Y:S01]  /*18c80*/  UMOV UR17, UR25 ;  /* 0x0000001900117c82 */ /* 0x000fe20008000000 */
[----:B------:R-:W-:Y:S01]  /*18c90*/  UMOV UR20, UR28 ;  /* 0x0000001c00147c82 */ /* 0x000fe20008000000 */
[----:B------:R-:W-:Y:S01]  /*18ca0*/  UMOV UR18, UR27 ;  /* 0x0000001b00127c82 */ /* 0x000fe20008000000 */
[----:B------:R0:W-:Y:S01]  /*18cb0*/  UTMALDG.3D.MULTICAST [UR24], [UR22], UR37, desc[UR14] ;  /* 0x00000e18160073b4 */ /* 0x0001e20008011825 */
[----:B------:R-:W-:Y:S01]  /*18cc0*/  UMOV UR9, UR25 ;  /* 0x0000001900097c82 */ /* 0x000fe20008000000 */
[----:B------:R-:W-:Y:S01]  /*18cd0*/  UMOV UR12, UR28 ;  /* 0x0000001c000c7c82 */ /* 0x000fe20008000000 */
[----:B------:R-:W-:Y:S01]  /*18ce0*/  SEL R7, RZ, 0x1, P0 ;  /* 0x00000001ff077807 */ /* 0x000fe20000000000 */
[----:B------:R-:W-:Y:S01]  /*18cf0*/  VIADD R14, R14, 0x1 ;  /* 0x000000010e0e7836 */ /* 0x000fe20000000000 */
[----:B------:R-:W-:Y:S01]  /*18d00*/  IADD3 R11, R11, 0x40, RZ ;  /* 0x000000400b0b7810 */ /* 0x000fe20007ffe0ff */
[----:B------:R-:W-:Y:S01]  /*18d10*/  VIADD R12, R12, 0x20 ;  /* 0x000000200c0c7836 */ /* 0x000fe20000000000 */
[----:B------:R-:W-:Y:S01]  /*18d20*/  LOP3.LUT R4, R4, R7, RZ, 0x3c, !PT ;  /* 0x0000000704047212 */ /* 0x000fe200078e3cff */
[----:B------:R0:W-:Y:S01]  /*18d30*/  UTMALDG.3D.MULTICAST [UR16], [UR30], UR37, desc[UR14] ;  /* 0x00000e101e0073b4 */ /* 0x0001e20008011825 */
[----:B------:R-:W-:Y:S01]  /*18d40*/  SEL R5, R5, RZ, P0 ;  /* 0x000000ff05057207 */ /* 0x000fe20000000000 */
[----:B------:R0:W-:Y:S02]  /*18d50*/  UTMALDG.3D [UR8], [UR40], desc[UR14] ;  /* 0x00000e08280075b4 */ /* 0x0001e40008011000 */
[----:B0-----:R-:W-:Y:S05]  /*18d60*/  @P1 BRA `(.L_x_423) ;  /* 0xfffffffc00081947 */ /* 0x001fea000383ffff */
.L_x_420:
[----:B------:R-:W-:Y:S05]  /*18d70*/  BSYNC B1 ;  /* 0x0000000000017941 */ /* 0x000fea0003800000 */
.L_x_419:
[----:B------:R-:W2:Y:S01]  /*18d80*/  LDL.LU R16, [R1+0x204] ;  /* 0x0002040001107983 */ /* 0x000ea20000300800 */
[----:B------:R-:W-:Y:S01]  /*18d90*/  LOP3.LUT P2, RZ, R8, 0xff, RZ, 0xc0, !PT ;  /* 0x000000ff08ff7812 */ /* 0x000fe2000784c0ff */
[----:B------:R-:W-:Y:S01]  /*18da0*/  VIADD R6, R6, UR29 ;  /* 0x0000001d06067c36 */ /* 0x000fe20008000000 */
[----:B------:R-:W-:Y:S01]  /*18db0*/  ULDC.64 UR8, c[0x0][0x750] ;  /* 0x0001d40000087ab9 */ /* 0x000fe20000000a00 */
[----:B------:R-:W3:Y:S01]  /*18dc0*/  LDL.LU R15, [R1+0x208] ;  /* 0x00020800010f7983 */ /* 0x000ee20000300800 */
[----:B------:R-:W-:Y:S01]  /*18dd0*/  BSSY B1, `(.L_x_424) ;  /* 0x0000070000017945 */ /* 0x000fe20003800000 */
[----:B------:R-:W-:Y:S01]  /*18de0*/  IMAD.MOV.U32 R9, RZ, RZ, -0x1 ;  /* 0xffffffffff097424 */ /* 0x000fe200078e00ff */
[----:B------:R-:W-:Y:S02]  /*18df0*/  SHF.R.U32.HI R2, RZ, 0x2, R6 ;  /* 0x00000002ff027819 */ /* 0x000fe40000011606 */
[----:B------:R-:W-:Y:S02]  /*18e00*/  ISETP.GT.U32.AND P0, PT, R6, 0x3, PT ;  /* 0x000000030600780c */ /* 0x000fe40003f04070 */
[----:B------:R-:W-:-:S02]  /*18e10*/  LOP3.LUT R2, R2, 0x1, RZ, 0xc0, !PT ;  /* 0x0000000102027812 */ /* 0x000fc400078ec0ff */
[----:B------:R-:W-:Y:S01]  /*18e20*/  LOP3.LUT R6, R6, 0x3, RZ, 0xc0, !PT ;  /* 0x0000000306067812 */ /* 0x000fe200078ec0ff */
[----:B------:R-:W0:Y:S01]  /*18e30*/  @P2 S2R R3, SR_CgaCtaId ;  /* 0x0000000000032919 */ /* 0x000e220000008800 */
[----:B------:R-:W-:Y:S02]  /*18e40*/  ISETP.NE.U32.AND P1, PT, R2, 0x1, PT ;  /* 0x000000010200780c */ /* 0x000fe40003f25070 */
[----:B------:R-:W-:Y:S02]  /*18e50*/  @P2 MOV R2, 0x400 ;  /* 0x0000040000022802 */ /* 0x000fe40000000f00 */
[----:B------:R-:W-:Y:S02]  /*18e60*/  PRMT R4, RZ, 0x7610, R4 ;  /* 0x00007610ff047816 */ /* 0x000fe40000000004 */
[----:B------:R-:W-:Y:S02]  /*18e70*/  PRMT R8, RZ, 0x7610, R8 ;  /* 0x00007610ff087816 */ /* 0x000fe40000000008 */
[----:B0-----:R-:W-:Y:S01]  /*18e80*/  @P2 LEA R2, R3, R2, 0x18 ;  /* 0x0000000203022211 */ /* 0x001fe200078ec0ff */
[----:B------:R-:W-:-:S03]  /*18e90*/  IMAD.U32 R3, RZ, RZ, UR29 ;  /* 0x0000001dff037e24 */ /* 0x000fc6000f8e00ff */
[----:B------:R0:W-:Y:S02]  /*18ea0*/  @P2 SYNCS.ARRIVE.TRANS64.A1T0 RZ, [R2+URZ+0x58], RZ ;  /* 0x000058ff02ff29a7 */ /* 0x0001e4000810003f */
[C---:B------:R-:W-:Y:S02]  /*18eb0*/  ISETP.LT.U32.AND P0, PT, R3.reuse, 0x4, P0 ;  /* 0x000000040300780c */ /* 0x040fe40000701070 */
[----:B------:R-:W-:Y:S02]  /*18ec0*/  ISETP.GT.U32.AND P1, PT, R3, 0x3, !P1 ;  /* 0x000000030300780c */ /* 0x000fe40004f24070 */
[----:B------:R-:W-:Y:S02]  /*18ed0*/  SEL R3, RZ, 0x1, !P0 ;  /* 0x00000001ff037807 */ /* 0x000fe40004000000 */
[----:B0-----:R-:W-:-:S04]  /*18ee0*/  SEL R2, RZ, 0x1, !P1 ;  /* 0x00000001ff027807 */ /* 0x001fc80004800000 */
[----:B------:R-:W-:Y:S01]  /*18ef0*/  LOP3.LUT R0, R2, R0, R3, 0x96, !PT ;  /* 0x0000000002007212 */ /* 0x000fe200078e9603 */
[----:B------:R-:W-:Y:S01]  /*18f00*/  IMAD.MOV.U32 R2, RZ, RZ, -0x1 ;  /* 0xffffffffff027424 */ /* 0x000fe200078e00ff */
[----:B------:R-:W-:Y:S02]  /*18f10*/  MOV R3, 0xffffffff ;  /* 0xffffffff00037802 */ /* 0x000fe40000000f00 */
[----:B---3--:R-:W-:-:S04]  /*18f20*/  IADD3 R15, P0, R15, UR34, RZ ;  /* 0x000000220f0f7c10 */ /* 0x008fc8000ff1e0ff */
[----:B--2---:R-:W-:Y:S01]  /*18f30*/  IADD3.X R16, R16, UR33, RZ, P0, !PT ;  /* 0x0000002110107c10 */ /* 0x004fe200087fe4ff */
[----:B------:R0:W-:Y:S01]  /*18f40*/  STL [R1+0x208], R15 ;  /* 0x0002080f01007387 */ /* 0x0001e20000100800 */
[----:B------:R-:W-:-:S03]  /*18f50*/  ISETP.GE.U32.AND P0, PT, R15, UR8, PT ;  /* 0x000000080f007c0c */ /* 0x000fc6000bf06070 */
[----:B------:R0:W-:Y:S01]  /*18f60*/  STL [R1+0x204], R16 ;  /* 0x0002041001007387 */ /* 0x0001e20000100800 */
[----:B------:R-:W-:-:S13]  /*18f70*/  ISETP.GE.U32.AND.EX P0, PT, R16, UR9, PT, P0 ;  /* 0x0000000910007c0c */ /* 0x000fda000bf06100 */
[----:B0-----:R-:W-:Y:S05]  /*18f80*/  @P0 BRA `(.L_x_425) ;  /* 0x0000000400500947 */ /* 0x001fea0003800000 */
[----:B------:R-:W0:Y:S01]  /*18f90*/  S2R R7, SR_CTAID.X ;  /* 0x0000000000077919 */ /* 0x000e220000002500 */
[----:B------:R-:W-:Y:S01]  /*18fa0*/  ULDC UR8, c[0x0][0x150] ;  /* 0x0000540000087ab9 */ /* 0x000fe20000000800 */
[----:B------:R-:W1:Y:S01]  /*18fb0*/  LDC R4, c[0x0][0x144] ;  /* 0x00005100ff047b82 */ /* 0x000e620000000800 */
[----:B------:R-:W-:Y:S01]  /*18fc0*/  ULDC UR11, c[0x0][0x730] ;  /* 0x0001cc00000b7ab9 */ /* 0x000fe20000000800 */
[----:B------:R-:W2:Y:S06]  /*18fd0*/  S2R R5, SR_CTAID.Y ;  /* 0x0000000000057919 */ /* 0x000eac0000002600 */
[----:B------:R-:W3:Y:S01]  /*18fe0*/  LDC R10, c[0x0][0x148] ;  /* 0x00005200ff0a7b82 */ /* 0x000ee20000000800 */
[----:B0-----:R-:W-:-:S02]  /*18ff0*/  I2FP.F32.U32 R2, R7 ;  /* 0x0000000700027245 */ /* 0x001fc40000201000 */
[----:B--2---:R-:W-:-:S03]  /*19000*/  I2FP.F32.U32 R3, R5 ;  /* 0x0000000500037245 */ /* 0x004fc60000201000 */
[----:B------:R-:W-:Y:S01]  /*19010*/  FMUL R2, R2, UR8 ;  /* 0x0000000802027c20 */ /* 0x000fe20008400000 */
[----:B------:R-:W-:Y:S02]  /*19020*/  ULDC UR8, c[0x0][0x154] ;  /* 0x0000550000087ab9 */ /* 0x000fe40000000800 */
[----:B------:R-:W-:Y:S01]  /*19030*/  FMUL R9, R3, UR8 ;  /* 0x0000000803097c20 */ /* 0x000fe20008400000 */
[----:B------:R-:W-:Y:S02]  /*19040*/  ULDC.64 UR8, c[0x0][0x728] ;  /* 0x0001ca0000087ab9 */ /* 0x000fe40000000a00 */
[----:B------:R-:W0:Y:S01]  /*19050*/  F2I.U32.TRUNC.NTZ R2, R2 ;  /* 0x0000000200027305 */ /* 0x000e22000020f000 */
[----:B------:R-:W-:-:S04]  /*19060*/  ISETP.NE.U32.AND P0, PT, RZ, UR8, PT ;  /* 0x00000008ff007c0c */ /* 0x000fc8000bf05070 */
[----:B------:R-:W-:-:S03]  /*19070*/  ISETP.NE.AND.EX P0, PT, RZ, UR9, PT, P0 ;  /* 0x00000009ff007c0c */ /* 0x000fc6000bf05300 */
[----:B------:R-:W2:Y:S01]  /*19080*/  F2I.U32.TRUNC.NTZ R9, R9 ;  /* 0x0000000900097305 */ /* 0x000ea2000020f000 */
[----:B0-----:R-:W-:Y:S01]  /*19090*/  IMAD.MOV R3, RZ, RZ, -R2 ;  /* 0x000000ffff037224 */ /* 0x001fe200078e0a02 */
[----:B------:R-:W-:-:S03]  /*190a0*/  MOV R2, R15 ;  /* 0x0000000f00027202 */ /* 0x000fc60000000f00 */
[----:B-1----:R-:W-:Y:S02]  /*190b0*/  IMAD R7, R4, R3, R7 ;  /* 0x0000000304077224 */ /* 0x002fe400078e0207 */
[----:B--2---:R-:W-:-:S04]  /*190c0*/  IMAD.MOV R3, RZ, RZ, -R9 ;  /* 0x000000ffff037224 */ /* 0x004fc800078e0a09 */
[----:B---3--:R-:W-:Y:S02]  /*190d0*/  @P3 IMAD R7, R10, R3, R5 ;  /* 0x000000030a073224 */ /* 0x008fe400078e0205 */
[----:B------:R-:W-:Y:S01]  /*190e0*/  IMAD.MOV.U32 R3, RZ, RZ, R16 ;  /* 0x000000ffff037224 */ /* 0x000fe200078e0010 */
[----:B------:R-:W-:Y:S06]  /*190f0*/  @!P0 BRA `(.L_x_426) ;  /* 0x0000000000288947 */ /* 0x000fec0003800000 */
[----:B------:R-:W-:Y:S02]  /*19100*/  ULDC UR10, c[0x0][0x734] ;  /* 0x0001cd00000a7ab9 */ /* 0x000fe40000000800 */
[----:B------:R-:W-:-:S05]  /*19110*/  IADD3 R3, P0, R15, UR10, RZ ;  /* 0x0000000a0f037c10 */ /* 0x000fca000ff1e0ff */
[----:B------:R-:W-:-:S04]  /*19120*/  IMAD.X R9, RZ, RZ, R16, P0 ;  /* 0x000000ffff097224 */ /* 0x000fc800000e0610 */
[----:B------:R-:W-:-:S04]  /*19130*/  IMAD.WIDE.U32 R4, R9, UR8, RZ ;  /* 0x0000000809047c25 */ /* 0x000fc8000f8e00ff */
[----:B------:R-:W-:-:S04]  /*19140*/  IMAD.WIDE.U32 R4, P0, R3, UR9, R4 ;  /* 0x0000000903047c25 */ /* 0x000fc8000f800004 */
[----:B------:R-:W-:Y:S01]  /*19150*/  IMAD.WIDE.U32 R2, R3, UR8, RZ ;  /* 0x0000000803027c25 */ /* 0x000fe2000f8e00ff */
[----:B------:R-:W-:-:S04]  /*19160*/  MOV R2, R5 ;  /* 0x0000000500027202 */ /* 0x000fc80000000f00 */
[----:B------:R-:W-:Y:S01]  /*19170*/  IADD3 RZ, P1, R3, R4, RZ ;  /* 0x0000000403ff7210 */ /* 0x000fe20007f3e0ff */
[----:B------:R-:W-:-:S04]  /*19180*/  IMAD.X R3, RZ, RZ, RZ, P0 ;  /* 0x000000ffff037224 */ /* 0x000fc800000e06ff */
[----:B------:R-:W-:-:S08]  /*19190*/  IMAD.WIDE.U32.X R2, R9, UR9, R2, P1 ;  /* 0x0000000909027c25 */ /* 0x000fd000088e0402 */
.L_x_426:
[--C-:B------:R-:W-:Y:S01]  /*191a0*/  SHF.R.U64 R9, R2, UR11, R3.reuse ;  /* 0x0000000b02097c19 */ /* 0x100fe20008001203 */
[----:B------:R-:W-:Y:S01]  /*191b0*/  ULDC.64 UR8, c[0x0][0x720] ;  /* 0x0001c80000087ab9 */ /* 0x000fe20000000a00 */
[----:B------:R-:W-:Y:S01]  /*191c0*/  SHF.R.U32.HI R2, RZ, UR11, R3 ;  /* 0x0000000bff027c19 */ /* 0x000fe20008011603 */
[----:B------:R-:W-:Y:S01]  /*191d0*/  IMAD.MOV.U32 R3, RZ, RZ, R16 ;  /* 0x000000ffff037224 */ /* 0x000fe200078e0010 */
[----:B------:R-:W-:Y:S01]  /*191e0*/  IADD3 R11, P0, RZ, -R9, RZ ;  /* 0x80000009ff0b7210 */ /* 0x000fe20007f1e0ff */
[----:B------:R-:W-:-:S04]  /*191f0*/  ULDC.64 UR10, c[0x0][0x740] ;  /* 0x0001d000000a7ab9 */ /* 0x000fc80000000a00 */
[----:B------:R-:W-:Y:S01]  /*19200*/  IMAD.X R2, RZ, RZ, ~R2, P0 ;  /* 0x000000ffff027224 */ /* 0x000fe200000e0e02 */
[----:B------:R-:W-:-:S03]  /*19210*/  ISETP.NE.U32.AND P0, PT, RZ, UR10, PT ;  /* 0x0000000aff007c0c */ /* 0x000fc6000bf05070 */
[----:B------:R-:W-:Y:S01]  /*19220*/  IMAD R2, R2, UR8, RZ ;  /* 0x0000000802027c24 */ /* 0x000fe2000f8e02ff */
[----:B------:R-:W-:-:S03]  /*19230*/  ISETP.NE.AND.EX P0, PT, RZ, UR11, PT, P0 ;  /* 0x0000000bff007c0c */ /* 0x000fc6000bf05300 */
[----:B------:R-:W-:Y:S02]  /*19240*/  IMAD R5, R11, UR9, R2 ;  /* 0x000000090b057c24 */ /* 0x000fe4000f8e0202 */
[----:B------:R-:W-:-:S04]  /*19250*/  IMAD.MOV.U32 R2, RZ, RZ, R15 ;  /* 0x000000ffff027224 */ /* 0x000fc800078e000f */
[----:B------:R-:W-:Y:S01]  /*19260*/  IMAD.WIDE.U32 R2, R11, UR8, R2 ;  /* 0x000000080b027c25 */ /* 0x000fe2000f8e0002 */
[----:B------:R-:W-:-:S04]  /*19270*/  ULDC UR8, c[0x0][0x718] ;  /* 0x0001c60000087ab9 */ /* 0x000fc80000000800 */
[----:B------:R-:W-:-:S04]  /*19280*/  IADD3 R3, R3, R5, RZ ;  /* 0x0000000503037210 */ /* 0x000fc80007ffe0ff */
[--C-:B------:R-:W-:Y:S02]  /*19290*/  SHF.R.U64 R10, R2, UR8, R3.reuse ;  /* 0x00000008020a7c19 */ /* 0x100fe40008001203 */
[----:B------:R-:W-:Y:S01]  /*192a0*/  SHF.R.U32.HI R3, RZ, UR8, R3 ;  /* 0x00000008ff037c19 */ /* 0x000fe20008011603 */
[----:B------:R-:W-:-:S03]  /*192b0*/  ULDC UR8, c[0x0][0x708] ;  /* 0x0001c20000087ab9 */ /* 0x000fc60000000800 */
[--C-:B------:R-:W-:Y:S02]  /*192c0*/  SHF.R.U64 R12, R10, UR8, R3.reuse ;  /* 0x000000080a0c7c19 */ /* 0x100fe40008001203 */
[----:B------:R-:W-:Y:S01]  /*192d0*/  SHF.R.U32.HI R3, RZ, UR8, R3 ;  /* 0x00000008ff037c19 */ /* 0x000fe20008011603 */
[----:B------:R-:W-:-:S03]  /*192e0*/  ULDC UR8, c[0x0][0x758] ;  /* 0x0001d60000087ab9 */ /* 0x000fc60000000800 */
[--C-:B------:R-:W-:Y:S02]  /*192f0*/  SHF.R.U64 R11, R12, UR8, R3.reuse ;  /* 0x000000080c0b7c19 */ /* 0x100fe40008001203 */
[----:B------:R-:W-:-:S03]  /*19300*/  SHF.R.U32.HI R13, RZ, UR8, R3 ;  /* 0x00000008ff0d7c19 */ /* 0x000fc60008011603 */
[----:B------:R-:W-:Y:S02]  /*19310*/  IMAD.MOV.U32 R2, RZ, RZ, R11 ;  /* 0x000000ffff027224 */ /* 0x000fe400078e000b */
[----:B------:R-:W-:Y:S01]  /*19320*/  IMAD.MOV.U32 R3, RZ, RZ, R13 ;  /* 0x000000ffff037224 */ /* 0x000fe200078e000d */
[----:B------:R-:W-:Y:S06]  /*19330*/  @!P0 BRA `(.L_x_427) ;  /* 0x0000000000288947 */ /* 0x000fec0003800000 */
[----:B------:R-:W-:Y:S02]  /*19340*/  ULDC UR8, c[0x0][0x74c] ;  /* 0x0001d30000087ab9 */ /* 0x000fe40000000800 */
[----:B------:R-:W-:-:S05]  /*19350*/  IADD3 R3, P0, R11, UR8, RZ ;  /* 0x000000080b037c10 */ /* 0x000fca000ff1e0ff */
[----:B------:R-:W-:-:S04]  /*19360*/  IMAD.X R13, RZ, RZ, R13, P0 ;  /* 0x000000ffff0d7224 */ /* 0x000fc800000e060d */
[----:B------:R-:W-:-:S04]  /*19370*/  IMAD.WIDE.U32 R4, R13, UR10, RZ ;  /* 0x0000000a0d047c25 */ /* 0x000fc8000f8e00ff */
[----:B------:R-:W-:-:S04]  /*19380*/  IMAD.WIDE.U32 R4, P0, R3, UR11, R4 ;  /* 0x0000000b03047c25 */ /* 0x000fc8000f800004 */
[----:B------:R-:W-:-:S04]  /*19390*/  IMAD.WIDE.U32 R2, R3, UR10, RZ ;  /* 0x0000000a03027c25 */ /* 0x000fc8000f8e00ff */
[----:B------:R-:W-:Y:S01]  /*193a0*/  IMAD.MOV.U32 R2, RZ, RZ, R5 ;  /* 0x000000ffff027224 */ /* 0x000fe200078e0005 */
[----:B------:R-:W-:Y:S02]  /*193b0*/  IADD3 RZ, P1, R3, R4, RZ ;  /* 0x0000000403ff7210 */ /* 0x000fe40007f3e0ff */
[----:B------:R-:W-:-:S03]  /*193c0*/  IADD3.X R3, RZ, RZ, RZ, P0, !PT ;  /* 0x000000ffff037210 */ /* 0x000fc600007fe4ff */
[----:B------:R-:W-:-:S08]  /*193d0*/  IMAD.WIDE.U32.X R2, R13, UR11, R2, P1 ;  /* 0x0000000b0d027c25 */ /* 0x000fd000088e0402 */
.L_x_427:
[----:B------:R-:W-:Y:S01]  /*193e0*/  ULDC UR8, c[0x0][0x748] ;  /* 0x0001d20000087ab9 */ /* 0x000fe20000000800 */
[----:B------:R-:W-:Y:S01]  /*193f0*/  LOP3.LUT R12, R12, UR32, RZ, 0xc0, !PT ;  /* 0x000000200c0c7c12 */ /* 0x000fe2000f8ec0ff */
[----:B------:R-:W-:Y:S01]  /*19400*/  IMAD.MOV.U32 R4, RZ, RZ, 0x1 ;  /* 0x00000001ff047424 */ /* 0x000fe200078e00ff */
[----:B------:R-:W-:Y:S01]  /*19410*/  SHF.R.U64 R3, R2, UR8, R3 ;  /* 0x0000000802037c19 */ /* 0x000fe20008001203 */
[----:B------:R-:W-:-:S04]  /*19420*/  ULDC UR8, c[0x0][0x738] ;  /* 0x0001ce0000087ab9 */ /* 0x000fc80000000800 */
[----:B------:R-:W-:Y:S02]  /*19430*/  IMAD.MOV R2, RZ, RZ, -R3 ;  /* 0x000000ffff027224 */ /* 0x000fe400078e0a03 */
[----:B------:R-:W-:Y:S02]  /*19440*/  IMAD R12, R3, UR5, R12 ;  /* 0x00000005030c7c24 */ /* 0x000fe4000f8e020c */
[----:B------:R-:W-:Y:S01]  /*19450*/  IMAD R11, R2, UR8, R11 ;  /* 0x00000008020b7c24 */ /* 0x000fe2000f8e020b */
[----:B------:R-:W-:Y:S01]  /*19460*/  ULDC UR8, c[0x0][0x710] ;  /* 0x0001c40000087ab9 */ /* 0x000fe20000000800 */
[----:B------:R-:W-:Y:S01]  /*19470*/  LOP3.LUT R2, R10, UR4, RZ, 0xc0, !PT ;  /* 0x000000040a027c12 */ /* 0x000fe2000f8ec0ff */
[----:B------:R-:W-:Y:S01]  /*19480*/  IMAD R7, R12, UR8, R7 ;  /* 0x000000080c077c24 */ /* 0x000fe2000f8e0207 */
[----:B------:R-:W-:-:S03]  /*19490*/  ULDC UR8, c[0x0][0x700] ;  /* 0x0001c00000087ab9 */ /* 0x000fc60000000800 */
[----:B------:R-:W-:-:S05]  /*194a0*/  IMAD R2, R11, UR8, R2 ;  /* 0x000000080b027c24 */ /* 0x000fca000f8e0202 */
[----:B------:R-:W-:Y:S02]  /*194b0*/  SEL R3, R2, R7, !P3 ;  /* 0x0000000702037207 */ /* 0x000fe40005800000 */
[----:B------:R-:W-:-:S07]  /*194c0*/  SEL R2, R7, R2, !P3 ;  /* 0x0000000207027207 */ /* 0x000fce0005800000 */
.L_x_425:
[----:B------:R-:W-:Y:S05]  /*194d0*/  BSYNC B1 ;  /* 0x0000000000017941 */ /* 0x000fea0003800000 */
.L_x_424:
[----:B------:R-:W-:-:S13]  /*194e0*/  LOP3.LUT P0, RZ, R4, 0xff, RZ, 0xc0, !PT ;  /* 0x000000ff04ff7812 */ /* 0x000fda000780c0ff */
[----:B------:R-:W-:Y:S05]  /*194f0*/  @P0 BRA `(.L_x_428) ;  /* 0xfffffff000e80947 */ /* 0x000fea000383ffff */
[----:B------:R-:W-:Y:S05]  /*19500*/  BSYNC B0 ;  /* 0x0000000000007941 */ /* 0x000fea0003800000 */
.L_x_417:
[----:B------:R-:W-:-:S03]  /*19510*/  UMOV UR8, 0xffffffff ;  /* 0xffffffff00087882 */ /* 0x000fc60000000000 */
[----:B------:R-:W-:Y:S05]  /*19520*/  BRA.DIV UR8, `(.L_x_429) ;  /* 0x0000000608087947 */ /* 0x000fea000b800000 */
[----:B------:R-:W-:-:S13]  /*19530*/  ELECT P0, URZ, PT ;  /* 0x00000000003f782f */ /* 0x000fda0003800000 */
.L_x_443:
[----:B------:R-:W-:Y:S04]  /*19540*/  BSSY B0, `(.L_x_430) ;  /* 0x000002c000007945 */ /* 0x000fe80003800000 */
[----:B------:R-:W-:Y:S05]  /*19550*/  @!P0 BRA `(.L_x_431) ;  /* 0x0000000000a88947 */ /* 0x000fea0003800000 */
[----:B------:R-:W-:-:S04]  /*19560*/  ULOP3.LUT UR8, UR6, 0x2, URZ, 0xfc, !UPT ;  /* 0x0000000206087892 */ /* 0x000fc8000f8efc3f */
[----:B------:R-:W-:-:S06]  /*19570*/  UISETP.NE.AND UP0, UPT, UR8, 0x3, UPT ;  /* 0x000000030800788c */ /* 0x000fcc000bf05270 */
[----:B------:R-:W-:-:S13]  /*19580*/  PLOP3.LUT P0, PT, PT, PT, UP0, 0x80, 0x0 ;  /* 0x000000000000781c */ /* 0x000fda0003f0f008 */
[----:B------:R-:W-:Y:S05]  /*19590*/  @!P0 BRA `(.L_x_432) ;  /* 0x0000000000048947 */ /* 0x000fea0003800000 */
[----:B------:R-:W-:Y:S01]  /*195a0*/  BPT.TRAP 0x1 ;  /* 0x000000040000795c */ /* 0x000fe20000300000 */
.L_x_432:
[----:B------:R-:W0:Y:S01]  /*195b0*/  S2R R3, SR_CgaCtaId ;  /* 0x0000000000037919 */ /* 0x000e220000008800 */
[----:B------:R-:W-:-:S04]  /*195c0*/  MOV R2, 0x400 ;  /* 0x0000040000027802 */ /* 0x000fc80000000f00 */
[----:B0-----:R-:W-:Y:S02]  /*195d0*/  LEA R3, R3, R2, 0x18 ;  /* 0x0000000203037211 */ /* 0x001fe400078ec0ff */
[----:B------:R-:W-:Y:S02]  /*195e0*/  SHF.L.U32 R2, R0, 0x1f, RZ ;  /* 0x0000001f00027819 */ /* 0x000fe400000006ff */
[----:B------:R-:W-:-:S05]  /*195f0*/  IADD3 R3, R3, 0x20, RZ ;  /* 0x0000002003037810 */ /* 0x000fca0007ffe0ff */
[----:B------:R-:W-:-:S04]  /*19600*/  IMAD R5, R6, 0x8, R3 ;  /* 0x0000000806057824 */ /* 0x000fc800078e0203 */
[----:B------:R-:W0:Y:S02]  /*19610*/  SYNCS.PHASECHK.TRANS64.TRYWAIT P0, [R5+URZ], R2 ;  /* 0x00000002050075a7 */ /* 0x000e24000800017f */
[----:B0-----:R-:W-:Y:S05]  /*19620*/  @!P0 BRA `(.L_x_433) ;  /* 0x0000000000e88947 */ /* 0x001fea0003800000 */
.L_x_444:
[----:B------:R-:W-:-:S05]  /*19630*/  VIADD R6, R6, 0x1 ;  /* 0x0000000106067836 */ /* 0x000fca0000000000 */
[----:B------:R-:W-:-:S04]  /*19640*/  ISETP.NE.AND P0, PT, R6, 0x4, PT ;  /* 0x000000040600780c */ /* 0x000fc80003f05270 */
[----:B0-----:R-:W-:Y:S02]  /*19650*/  SEL R5, RZ, 0x1, P0 ;  /* 0x00000001ff057807 */ /* 0x001fe40000000000 */
[----:B------:R-:W-:Y:S02]  /*19660*/  SEL R6, R6, RZ, P0 ;  /* 0x000000ff06067207 */ /* 0x000fe40000000000 */
[----:B------:R-:W-:-:S03]  /*19670*/  LOP3.LUT R5, R0, R5, RZ, 0x3c, !PT ;  /* 0x0000000500057212 */ /* 0x000fc600078e3cff */
[----:B------:R-:W-:Y:S01]  /*19680*/  IMAD R7, R6, 0x8, R3 ;  /* 0x0000000806077824 */ /* 0x000fe200078e0203 */
[----:B------:R-:W-:-:S04]  /*19690*/  SHF.L.U32 R0, R5, 0x1f, RZ ;  /* 0x0000001f05007819 */ /* 0x000fc800000006ff */
[----:B------:R-:W0:Y:S02]  /*196a0*/  SYNCS.PHASECHK.TRANS64.TRYWAIT P0, [R7+URZ], R0 ;  /* 0x00000000070075a7 */ /* 0x000e24000800017f */
[----:B0-----:R-:W-:Y:S05]  /*196b0*/  @!P0 BRA `(.L_x_434) ;  /* 0x0000000000d88947 */ /* 0x001fea0003800000 */
.L_x_445:
[----:B0-----:R-:W-:-:S04]  /*196c0*/  IADD3 R0, R6, 0x1, RZ ;  /* 0x0000000106007810 */ /* 0x001fc80007ffe0ff */
[----:B------:R-:W-:-:S04]  /*196d0*/  ISETP.NE.AND P0, PT, R0, 0x4, PT ;  /* 0x000000040000780c */ /* 0x000fc80003f05270 */
[----:B------:R-:W-:Y:S02]  /*196e0*/  SEL R2, RZ, 0x1, P0 ;  /* 0x00000001ff027807 */ /* 0x000fe40000000000 */
[----:B------:R-:W-:Y:S02]  /*196f0*/  SEL R4, R0, RZ, P0 ;  /* 0x000000ff00047207 */ /* 0x000fe40000000000 */
[----:B------:R-:W-:-:S03]  /*19700*/  LOP3.LUT R5, R5, R2, RZ, 0x3c, !PT ;  /* 0x0000000205057212 */ /* 0x000fc600078e3cff */
[----:B------:R-:W-:Y:S01]  /*19710*/  IMAD R7, R4, 0x8, R3 ;  /* 0x0000000804077824 */ /* 0x000fe200078e0203 */
[----:B------:R-:W-:-:S04]  /*19720*/  SHF.L.U32 R0, R5, 0x1f, RZ ;  /* 0x0000001f05007819 */ /* 0x000fc800000006ff */
[----:B------:R-:W0:Y:S02]  /*19730*/  SYNCS.PHASECHK.TRANS64.TRYWAIT P0, [R7+URZ], R0 ;  /* 0x00000000070075a7 */ /* 0x000e24000800017f */
[----:B0-----:R-:W-:Y:S05]  /*19740*/  @!P0 BRA `(.L_x_435) ;  /* 0x0000000000c88947 */ /* 0x001fea0003800000 */
.L_x_446:
[----:B0-----:R-:W-:-:S05]  /*19750*/  VIADD R0, R4, 0x1 ;  /* 0x0000000104007836 */ /* 0x001fca0000000000 */
[----:B------:R-:W-:-:S04]  /*19760*/  ISETP.NE.AND P0, PT, R0, 0x4, PT ;  /* 0x000000040000780c */ /* 0x000fc80003f05270 */
[----:B------:R-:W-:Y:S02]  /*19770*/  SEL R2, RZ, 0x1, P0 ;  /* 0x00000001ff027807 */ /* 0x000fe40000000000 */
[----:B------:R-:W-:Y:S02]  /*19780*/  SEL R0, R0, RZ, P0 ;  /* 0x000000ff00007207 */ /* 0x000fe40000000000 */
[----:B------:R-:W-:-:S03]  /*19790*/  LOP3.LUT R2, R5, R2, RZ, 0x3c, !PT ;  /* 0x0000000205027212 */ /* 0x000fc600078e3cff */
[----:B------:R-:W-:Y:S01]  /*197a0*/  IMAD R3, R0, 0x8, R3 ;  /* 0x0000000800037824 */ /* 0x000fe200078e0203 */
[----:B------:R-:W-:-:S07]  /*197b0*/  SHF.L.U32 R0, R2, 0x1f, RZ ;  /* 0x0000001f02007819 */ /* 0x000fce00000006ff */
.L_x_436:
[----:B0-----:R0:W1:Y:S02]  /*197c0*/  SYNCS.PHASECHK.TRANS64.TRYWAIT P0, [R3+URZ], R0 ;  /* 0x00000000030075a7 */ /* 0x001064000800017f */
[----:B-1----:R-:W-:Y:S05]  /*197d0*/  @!P0 NANOSLEEP.SYNCS 0x989680 ;  /* 0x009896800000895d */ /* 0x002fea0003900000 */
[----:B------:R-:W1:Y:S02]  /*197e0*/  @!P0 SYNCS.PHASECHK.TRANS64 P0, [R3+URZ], R0 ;  /* 0x00000000030085a7 */ /* 0x000e64000800007f */
[----:B-1----:R-:W-:Y:S05]  /*197f0*/  @!P0 BRA `(.L_x_436) ;  /* 0xfffffffc00f08947 */ /* 0x002fea000383ffff */
.L_x_431:
[----:B------:R-:W-:Y:S05]  /*19800*/  BSYNC B0 ;  /* 0x0000000000007941 */ /* 0x000fea0003800000 */
.L_x_430:
[----:B------:R-:W-:Y:S05]  /*19810*/  EXIT ;  /* 0x000000000000794d */ /* 0x000fea0003800000 */
.L_x_21:
[----:B---3--:R-:W-:-:S04]  /*19820*/  MOV R3, UR12 ;  /* 0x0000000c00037c02 */ /* 0x008fc80008000f00 */
[----:B------:R3:W4:Y:S03]  /*19830*/  SYNCS.PHASECHK.TRANS64.TRYWAIT P1, [R3+URZ], R2 ;  /* 0x00000002030075a7 */ /* 0x000726000802017f */
[----:B----4-:R-:W-:Y:S05]  /*19840*/  @!P1 NANOSLEEP.SYNCS 0x989680 ;  /* 0x009896800000995d */ /* 0x010fea0003900000 */
[----:B------:R-:W4:Y:S02]  /*19850*/  @!P1 SYNCS.PHASECHK.TRANS64 P1, [R3+URZ], R2 ;  /* 0x00000002030095a7 */ /* 0x000f24000802007f */
[----:B----4-:R-:W-:Y:S05]  /*19860*/  @!P1 BRA `(.L_x_21) ;  /* 0xfffffffc00ec9947 */ /* 0x010fea000383ffff */
[----:B------:R-:W-:Y:S05]  /*19870*/  BRA `(.L_x_20) ;  /* 0xfffffe8800507947 */ /* 0x000fea000383ffff */
.L_x_418:
[----:B------:R-:W-:Y:S01]  /*19880*/  BSSY B1, `(.L_x_437) ;  /* 0x0000006000017945 */ /* 0x000fe20003800000 */
[----:B------:R-:W-:-:S07]  /*19890*/  IMAD.MOV.U32 R4, RZ, RZ, -0x1 ;  /* 0xffffffffff047424 */ /* 0x000fce00078e00ff */
[----:B------:R-:W-:Y:S05]  /*198a0*/  WARPSYNC.COLLECTIVE R4, `(.L_x_438) ;  /* 0x00000000040c7348 */ /* 0x000fea0003c00000 */
[----:B------:R-:W-:Y:S02]  /*198b0*/  ELECT P0, UR62, PT ;  /* 0x00000000003e782f */ /* 0x000fe40003800000 */
[----:B------:R-:W-:Y:S01]  /*198c0*/  MOV R4, UR62 ;  /* 0x0000003e00047c02 */ /* 0x000fe20008000f00 */
[----:B------:R-:W-:Y:S10]  /*198d0*/  ENDCOLLECTIVE ;  /* 0x000000000000791b */ /* 0x000ff40003800000 */
.L_x_438:
[----:B------:R-:W-:Y:S05]  /*198e0*/  BSYNC B1 ;  /* 0x0000000000017941 */ /* 0x000fea0003800000 */
.L_x_437:
[----:B------:R-:W-:Y:S05]  /*198f0*/  BRA `(.L_x_439) ;  /* 0xffffffec00f47947 */ /* 0x000fea000383ffff */
.L_x_421:
[----:B0-----:R0:W1:Y:S02]  /*19900*/  SYNCS.PHASECHK.TRANS64.TRYWAIT P0, [R7+URZ+0x20], R10 ;  /* 0x0000200a070075a7 */ /* 0x001064000800017f */
[----:B-1----:R-:W-:Y:S05]  /*19910*/  @!P0 NANOSLEEP.SYNCS 0x989680 ;  /* 0x009896800000895d */ /* 0x002fea0003900000 */
[----:B------:R-:W1:Y:S02]  /*19920*/  @!P0 SYNCS.PHASECHK.TRANS64 P0, [R7+URZ+0x20], R10 ;  /* 0x0000200a070085a7 */ /* 0x000e64000800007f */
[----:B-1----:R-:W-:Y:S05]  /*19930*/  @!P0 BRA `(.L_x_421) ;  /* 0xfffffffc00f08947 */ /* 0x002fea000383ffff */
[----:B------:R-:W-:Y:S05]  /*19940*/  BRA `(.L_x_440) ;  /* 0xfffffff000347947 */ /* 0x000fea000383ffff */
.L_x_429:
[----:B------:R-:W-:Y:S01]  /*19950*/  BSSY B0, `(.L_x_441) ;  /* 0x0000006000007945 */ /* 0x000fe20003800000 */
[----:B------:R-:W-:-:S07]  /*19960*/  IMAD.MOV.U32 R4, RZ, RZ, -0x1 ;  /* 0xffffffffff047424 */ /* 0x000fce00078e00ff */
[----:B------:R-:W-:Y:S05]  /*19970*/  WARPSYNC.COLLECTIVE R4, `(.L_x_442) ;  /* 0x00000000040c7348 */ /* 0x000fea0003c00000 */
[----:B------:R-:W-:Y:S02]  /*19980*/  ELECT P0, UR62, PT ;  /* 0x00000000003e782f */ /* 0x000fe40003800000 */
[----:B------:R-:W-:Y:S01]  /*19990*/  MOV R4, UR62 ;  /* 0x0000003e00047c02 */ /* 0x000fe20008000f00 */
[----:B------:R-:W-:Y:S10]  /*199a0*/  ENDCOLLECTIVE ;  /* 0x000000000000791b */ /* 0x000ff40003800000 */
.L_x_442:
[----:B------:R-:W-:Y:S05]  /*199b0*/  BSYNC B0 ;  /* 0x0000000000007941 */ /* 0x000fea0003800000 */
.L_x_441:
[----:B------:R-:W-:Y:S05]  /*199c0*/  BRA `(.L_x_443) ;  /* 0xfffffff800dc7947 */ /* 0x000fea000383ffff */
.L_x_433:
[----:B0-----:R0:W1:Y:S02]  /*199d0*/  SYNCS.PHASECHK.TRANS64.TRYWAIT P0, [R5+URZ], R2 ;  /* 0x00000002050075a7 */ /* 0x001064000800017f */
[----:B-1----:R-:W-:Y:S05]  /*199e0*/  @!P0 NANOSLEEP.SYNCS 0x989680 ;  /* 0x009896800000895d */ /* 0x002fea0003900000 */
[----:B------:R-:W1:Y:S02]  /*199f0*/  @!P0 SYNCS.PHASECHK.TRANS64 P0, [R5+URZ], R2 ;  /* 0x00000002050085a7 */ /* 0x000e64000800007f */
[----:B-1----:R-:W-:Y:S05]  /*19a00*/  @!P0 BRA `(.L_x_433) ;  /* 0xfffffffc00f08947 */ /* 0x002fea000383ffff */
[----:B------:R-:W-:Y:S05]  /*19a10*/  BRA `(.L_x_444) ;  /* 0xfffffffc00047947 */ /* 0x000fea000383ffff */
.L_x_434:
[----:B0-----:R0:W1:Y:S02]  /*19a20*/  SYNCS.PHASECHK.TRANS64.TRYWAIT P0, [R7+URZ], R0 ;  /* 0x00000000070075a7 */ /* 0x001064000800017f */
[----:B-1----:R-:W-:Y:S05]  /*19a30*/  @!P0 NANOSLEEP.SYNCS 0x989680 ;  /* 0x009896800000895d */ /* 0x002fea0003900000 */
[----:B------:R-:W1:Y:S02]  /*19a40*/  @!P0 SYNCS.PHASECHK.TRANS64 P0, [R7+URZ], R0 ;  /* 0x00000000070085a7 */ /* 0x000e64000800007f */
[----:B-1----:R-:W-:Y:S05]  /*19a50*/  @!P0 BRA `(.L_x_434) ;  /* 0xfffffffc00f08947 */ /* 0x002fea000383ffff */
[----:B------:R-:W-:Y:S05]  /*19a60*/  BRA `(.L_x_445) ;  /* 0xfffffffc00147947 */ /* 0x000fea000383ffff */
.L_x_435:
[----:B0-----:R0:W1:Y:S02]  /*19a70*/  SYNCS.PHASECHK.TRANS64.TRYWAIT P0, [R7+URZ], R0 ;  /* 0x00000000070075a7 */ /* 0x001064000800017f */
[----:B-1----:R-:W-:Y:S05]  /*19a80*/  @!P0 NANOSLEEP.SYNCS 0x989680 ;  /* 0x009896800000895d */ /* 0x002fea0003900000 */
[----:B------:R-:W1:Y:S02]  /*19a90*/  @!P0 SYNCS.PHASECHK.TRANS64 P0, [R7+URZ], R0 ;  /* 0x00000000070085a7 */ /* 0x000e64000800007f */
[----:B-1----:R-:W-:Y:S05]  /*19aa0*/  @!P0 BRA `(.L_x_435) ;  /* 0xfffffffc00f08947 */ /* 0x002fea000383ffff */
[----:B------:R-:W-:Y:S05]  /*19ab0*/  BRA `(.L_x_446) ;  /* 0xfffffffc00247947 */ /* 0x000fea000383ffff */
.L_x_447:
[----:B------:R-:W-:-:S00]  /*19ac0*/  BRA `(.L_x_447) ;  /* 0xfffffffc00fc7947 */ /* 0x000fc0000383ffff */
[----:B------:R-:W-:-:S00]  /*19ad0*/  NOP ;  /* 0x0000000000007918 */ /* 0x000fc00000000000 */
        /* <DEDUP_REMOVED lines=10> */
.L_x_448:


//--------------------- .nv.shared._ZN7cutlass13device_kernelINS_4gemm6kernel13GemmUniversalIN4cute5tupleIJiiiiEEENS1_10collective13CollectiveMmaINS1_40MainloopSm90TmaGmmaWarpSpecializedSparseILi4ENS5_IJNS4_1CILi1EEENSA_ILi2EEESB_EEENS1_35KernelTmaWarpSpecializedCooperativeEEENS5_IJNSA_ILi256EEESG_NSA_ILi64EEEEEENS_6half_tENS5_IJNS4_6LayoutINS5_IJiNS5_IJSC_iEEEiEEENS5_IJlNS5_IJSB_SC_EEElEEEEENSK_INS5_IJNS5_IJNS5_IJNSA_ILi8EEESC_NSA_ILi4EEEEEEiEEENS5_IJNS5_IJNSA_ILi16EEESC_SC_EEEiEEEiEEENS5_IJNS5_IJNS5_IJSH_SU_NSA_ILi1024EEEEEENSA_ILi4096EEEEEENS5_IJNS5_IJSB_NSA_ILi512EEENSA_ILi32EEEEEElEEElEEEEEEEESJ_NS5_IJlSB_lEEENS4_8TiledMMAINS4_8MMA_AtomIJNS4_4SM904GMMA6SPARSE27GMMA_64x256x32_F32F16F16_SSILNS1D_5MajorE0ELS1G_0ELNS1D_7ScaleInE1ELS1H_1ELNS1D_9SparseSelE0EEEEEENSK_INS5_IJSC_SB_SB_EEENS5_IJSB_NSA_ILi0EEES1M_EEEEENS5_IJNS4_10UnderscoreES1P_S1P_EEEEENS4_23SM90_TMA_LOAD_MULTICASTENS4_14ComposedLayoutINS4_7SwizzleILi2ELi4ELi3EEENS4_25smem_sparse_ptr_flag_bitsILi2ELi16EEENSK_INS5_IJNS5_IJSB_SQ_EEENS5_IJSC_S13_EEEEEENS5_IJNS5_IJS1M_SH_EEESN_EEEEEEEvNS4_8identityENS4_13SM90_TMA_LOADENS1T_INS1U_ILi3ELi4ELi3EEENS4_18smem_ptr_flag_bitsILi16EEENSK_INS5_IJSQ_SH_EEENS5_IJSH_SB_EEEEEEEvS25_EENS_8epilogue10collective6detail29Sm90TmaWarpSpecializedAdapterINS2G_15DefaultEpilogueIfNS5_IJSB_llEEES2K_NS2F_6thread17LinearCombinationIfLi1EffLNS2L_9ScaleType4KindE0ELNS_15FloatRoundStyleE2EfEENS1_15EpilogueDefaultEEEEEvvEEEEvNT_6ParamsE --------------------------
	.section	.nv.shared._ZN7cutlass13device_kernelINS_4gemm6kernel13GemmUniversalIN4cute5tupleIJiiiiEEENS1_10collective13CollectiveMmaINS1_40MainloopSm90TmaGmmaWarpSpecializedSparseILi4ENS5_IJNS4_1CILi1EEENSA_ILi2EEESB_EEENS1_35KernelTmaWarpSpecializedCooperativeEEENS5_IJNSA_ILi256EEESG_NSA_ILi64EEEEEENS_6half_tENS5_IJNS4_6LayoutINS5_IJiNS5_IJSC_iEEEiEEENS5_IJlNS5_IJSB_SC_EEElEEEEENSK_INS5_IJNS5_IJNS5_IJNSA_ILi8EEESC_NSA_ILi4EEEEEEiEEENS5_IJNS5_IJNSA_ILi16EEESC_SC_EEEiEEEiEEENS5_IJNS5_IJNS5_IJSH_SU_NSA_ILi1024EEEEEENSA_ILi4096EEEEEENS5_IJNS5_IJSB_NSA_ILi512EEENSA_ILi32EEEEEElEEElEEEEEEEESJ_NS5_IJlSB_lEEENS4_8TiledMMAINS4_8MMA_AtomIJNS4_4SM904GMMA6SPARSE27GMMA_64x256x32_F32F16F16_SSILNS1D_5MajorE0ELS1G_0ELNS1D_7ScaleInE1ELS1H_1ELNS1D_9SparseSelE0EEEEEENSK_INS5_IJSC_SB_SB_EEENS5_IJSB_NSA_ILi0EEES1M_EEEEENS5_IJNS4_10UnderscoreES1P_S1P_EEEEENS4_23SM90_TMA_LOAD_MULTICASTENS4_14ComposedLayoutINS4_7SwizzleILi2ELi4ELi3EEENS4_25smem_sparse_ptr_flag_bitsILi2ELi16EEENSK_INS5_IJNS5_IJSB_SQ_EEENS5_IJSC_S13_EEEEEENS5_IJNS5_IJS1M_SH_EEESN_EEEEEEEvNS4_8identityENS4_13SM90_TMA_LOADENS1T_INS1U_ILi3ELi4ELi3EEENS4_18smem_ptr_flag_bitsILi16EEENSK_INS5_IJSQ_SH_EEENS5_IJSH_SB_EEEEEEEvS25_EENS_8epilogue10collective6detail29Sm90TmaWarpSpecializedAdapterINS2G_15DefaultEpilogueIfNS5_IJSB_llEEES2K_NS2F_6thread17LinearCombinationIfLi1EffLNS2L_9ScaleType4KindE0ELNS_15FloatRoundStyleE2EfEENS1_15EpilogueDefaultEEEEEvvEEEEvNT_6ParamsE,"aw",@nobits
	.sectionflags	@""
	.align	16
	.zero		1024


//--------------------- .nv.shared.reserved.0     --------------------------
	.section	.nv.shared.reserved.0,"aw",@nobits
	.weak		__nv_reservedSMEM_offset_0_alias
	.size		__nv_reservedSMEM_offset_0_alias, 0, 0
	.other		__nv_reservedSMEM_offset_0_alias,@"STO_CUDA_RESERVED_SHARED STV_DEFAULT"
__nv_reservedSMEM_offset_0_alias:
	.zero		0


//--------------------- .nv.global                --------------------------
	.section	.nv.global,"aw",@nobits
.nv.global:
	.type		_ZN39_INTERNAL_3751c841_4_k_cu_47f40ff9_27914cute1_E,@object
	.size		_ZN39_INTERNAL_3751c841_4_k_cu_47f40ff9_27914cute1_E,(_ZN39_INTERNAL_3751c841_4_k_cu_47f40ff9_27914cuda3std3__45__cpo6cbeginE - _ZN39_INTERNAL_3751c841_4_k_cu_47f40ff9_27914cute1_E)
_ZN39_INTERNAL_3751c841_4_k_cu_47f40ff9_27914cute1_E:
	.zero		1
	.type		_ZN39_INTERNAL_3751c841_4_k_cu_47f40ff9_27914cuda3std3__45__cpo6cbeginE,@object
	.size		_ZN39_INTERNAL_3751c841_4_k_cu_47f40ff9_27914cuda3std3__45__cpo6cbeginE,(_ZN39_INTERNAL_3751c841_4_k_cu_47f40ff9_27914cuda3std3__48in_placeE - _ZN39_INTERNAL_3751c841_4_k_cu_47f40ff9_27914cuda3std3__45__cpo6cbeginE)
_ZN39_INTERNAL_3751c841_4_k_cu_47f40ff9_27914cuda3std3__45__cpo6cbeginE:
	.zero		1
	.type		_ZN39_INTERNAL_3751c841_4_k_cu_47f40ff9_27914cuda3std3__48in_placeE,@object
	.size		_ZN39_INTERNAL_3751c841_4_k_cu_47f40ff9_27914cuda3std3__48in_placeE,(_ZN39_INTERNAL_3751c841_4_k_cu_47f40ff9_27914cuda3std6ranges3__45__cpo9iter_moveE - _ZN39_INTERNAL_3751c841_4_k_cu_47f40ff9_27914cuda3std3__48in_placeE)
_ZN39_INTERNAL_3751c841_4_k_cu_47f40ff9_27914cuda3std3__48in_placeE:
	.zero		1
	.type		_ZN39_INTERNAL_3751c841_4_k_cu_47f40ff9_27914cuda3std6ranges3__45__cpo9iter_moveE,@object
	.size		_ZN39_INTERNAL_3751c841_4_k_cu_47f40ff9_27914cuda3std6ranges3__45__cpo9iter_moveE,(_ZN39_INTERNAL_3751c841_4_k_cu_47f40ff9_27914cuda3std3__45__cpo5beginE - _ZN39_INTERNAL_3751c841_4_k_cu_47f40ff9_27914cuda3std6ranges3__45__cpo9iter_moveE)
_ZN39_INTERNAL_3751c841_4_k_cu_47f40ff9_27914cuda3std6ranges3__45__cpo9iter_moveE:
	.zero		1
	.type		_ZN39_INTERNAL_3751c841_4_k_cu_47f40ff9_27914cuda3std3__45__cpo5beginE,@object
	.size		_ZN39_INTERNAL_3751c841_4_k_cu_47f40ff9_27914cuda3std3__45__cpo5beginE,(_ZN39_INTERNAL_3751c841_4_k_cu_47f40ff9_27914cuda3std3__441_GLOBAL__N__3751c841_4_k_cu_47f40ff9_27916ignoreE - _ZN39_INTERNAL_3751c841_4_k_cu_47f40ff9_27914cuda3std3__45__cpo5beginE)
_ZN39_INTERNAL_3751c841_4_k_cu_47f40ff9_27914cuda3std3__45__cpo5beginE:
	.zero		1
	.type		_ZN39_INTERNAL_3751c841_4_k_cu_47f40ff9_27914cuda3std3__441_GLOBAL__N__3751c841_4_k_cu_47f40ff9_27916ignoreE,@object
	.size		_ZN39_INTERNAL_3751c841_4_k_cu_47f40ff9_27914cuda3std3__441_GLOBAL__N__3751c841_4_k_cu_47f40ff9_27916ignoreE,(_ZN39_INTERNAL_3751c841_4_k_cu_47f40ff9_27914cute7productE - _ZN39_INTERNAL_3751c841_4_k_cu_47f40ff9_27914cuda3std3__441_GLOBAL__N__3751c841_4_k_cu_47f40ff9_27916ignoreE)
_ZN39_INTERNAL_3751c841_4_k_cu_47f40ff9_27914cuda3std3__441_GLOBAL__N__3751c841_4_k_cu_47f40ff9_27916ignoreE:
	.zero		1
	.type		_ZN39_INTERNAL_3751c841_4_k_cu_47f40ff9_27914cute7productE,@object
	.size		_ZN39_INTERNAL_3751c841_4_k_cu_47f40ff9_27914cute7productE,(_ZN39_INTERNAL_3751c841_4_k_cu_47f40ff9_27914cuda3std3__45__cpo3endE - _ZN39_INTERNAL_3751c841_4_k_cu_47f40ff9_27914cute7productE)
_ZN39_INTERNAL_3751c841_4_k_cu_47f40ff9_27914cute7productE:
	.zero		1
	.type		_ZN39_INTERNAL_3751c841_4_k_cu_47f40ff9_27914cuda3std3__45__cpo3endE,@object
	.size		_ZN39_INTERNAL_3751c841_4_k_cu_47f40ff9_27914cuda3std3__45__cpo3endE,(_ZN39_INTERNAL_3751c841_4_k_cu_47f40ff9_27914cuda3std3__419piecewise_constructE - _ZN39_INTERNAL_3751c841_4_k_cu_47f40ff9_27914cuda3std3__45__cpo3endE)
_ZN39_INTERNAL_3751c841_4_k_cu_47f40ff9_27914cuda3std3__45__cpo3endE:
	.zero		1
	.type		_ZN39_INTERNAL_3751c841_4_k_cu_47f40ff9_27914cuda3std3__419piecewise_constructE,@object
	.size		_ZN39_INTERNAL_3751c841_4_k_cu_47f40ff9_27914cuda3std3__419piecewise_constructE,(_ZN39_INTERNAL_3751c841_4_k_cu_47f40ff9_27914cuda3std3__45__cpo4cendE - _ZN39_INTERNAL_3751c841_4_k_cu_47f40ff9_27914cuda3std3__419piecewise_constructE)
_ZN39_INTERNAL_3751c841_4_k_cu_47f40ff9_27914cuda3std3__419piecewise_constructE:
	.zero		1
	.type		_ZN39_INTERNAL_3751c841_4_k_cu_47f40ff9_27914cuda3std3__45__cpo4cendE,@object
	.size		_ZN39_INTERNAL_3751c841_4_k_cu_47f40ff9_27914cuda3std3__45__cpo4cendE,(_ZN39_INTERNAL_3751c841_4_k_cu_47f40ff9_27914cuda3std6ranges3__45__cpo4swapE - _ZN39_INTERNAL_3751c841_4_k_cu_47f40ff9_27914cuda3std3__45__cpo4cendE)
_ZN39_INTERNAL_3751c841_4_k_cu_47f40ff9_27914cuda3std3__45__cpo4cendE:
	.zero		1
	.type		_ZN39_INTERNAL_3751c841_4_k_cu_47f40ff9_27914cuda3std6ranges3__45__cpo4swapE,@object
	.size		_ZN39_INTERNAL_3751c841_4_k_cu_47f40ff9_27914cuda3std6ranges3__45__cpo4swapE,(.L_7 - _ZN39_INTERNAL_3751c841_4_k_cu_47f40ff9_27914cuda3std6ranges3__45__cpo4swapE)
_ZN39_INTERNAL_3751c841_4_k_cu_47f40ff9_27914cuda3std6ranges3__45__cpo4swapE:
	.zero		1
.L_7:


//--------------------- .nv.constant0._ZN7cutlass13device_kernelINS_4gemm6kernel13GemmUniversalIN4cute5tupleIJiiiiEEENS1_10collective13CollectiveMmaINS1_40MainloopSm90TmaGmmaWarpSpecializedSparseILi4ENS5_IJNS4_1CILi1EEENSA_ILi2EEESB_EEENS1_35KernelTmaWarpSpecializedCooperativeEEENS5_IJNSA_ILi256EEESG_NSA_ILi64EEEEEENS_6half_tENS5_IJNS4_6LayoutINS5_IJiNS5_IJSC_iEEEiEEENS5_IJlNS5_IJSB_SC_EEElEEEEENSK_INS5_IJNS5_IJNS5_IJNSA_ILi8EEESC_NSA_ILi4EEEEEEiEEENS5_IJNS5_IJNSA_ILi16EEESC_SC_EEEiEEEiEEENS5_IJNS5_IJNS5_IJSH_SU_NSA_ILi1024EEEEEENSA_ILi4096EEEEEENS5_IJNS5_IJSB_NSA_ILi512EEENSA_ILi32EEEEEElEEElEEEEEEEESJ_NS5_IJlSB_lEEENS4_8TiledMMAINS4_8MMA_AtomIJNS4_4SM904GMMA6SPARSE27GMMA_64x256x32_F32F16F16_SSILNS1D_5MajorE0ELS1G_0ELNS1D_7ScaleInE1ELS1H_1ELNS1D_9SparseSelE0EEEEEENSK_INS5_IJSC_SB_SB_EEENS5_IJSB_NSA_ILi0EEES1M_EEEEENS5_IJNS4_10UnderscoreES1P_S1P_EEEEENS4_23SM90_TMA_LOAD_MULTICASTENS4_14ComposedLayoutINS4_7SwizzleILi2ELi4ELi3EEENS4_25smem_sparse_ptr_flag_bitsILi2ELi16EEENSK_INS5_IJNS5_IJSB_SQ_EEENS5_IJSC_S13_EEEEEENS5_IJNS5_IJS1M_SH_EEESN_EEEEEEEvNS4_8identityENS4_13SM90_TMA_LOADENS1T_INS1U_ILi3ELi4ELi3EEENS4_18smem_ptr_flag_bitsILi16EEENSK_INS5_IJSQ_SH_EEENS5_IJSH_SB_EEEEEEEvS25_EENS_8epilogue10collective6detail29Sm90TmaWarpSpecializedAdapterINS2G_15DefaultEpilogueIfNS5_IJSB_llEEES2K_NS2F_6thread17LinearCombinationIfLi1EffLNS2L_9ScaleType4KindE0ELNS_15FloatRoundStyleE2EfEENS1_15EpilogueDefaultEEEEEvvEEEEvNT_6ParamsE --------------------------
	.section	.nv.constant0._ZN7cutlass13device_kernelINS_4gemm6kernel13GemmUniversalIN4cute5tupleIJiiiiEEENS1_10collective13CollectiveMmaINS1_40MainloopSm90TmaGmmaWarpSpecializedSparseILi4ENS5_IJNS4_1CILi1EEENSA_ILi2EEESB_EEENS1_35KernelTmaWarpSpecializedCooperativeEEENS5_IJNSA_ILi256EEESG_NSA_ILi64EEEEEENS_6half_tENS5_IJNS4_6LayoutINS5_IJiNS5_IJSC_iEEEiEEENS5_IJlNS5_IJSB_SC_EEElEEEEENSK_INS5_IJNS5_IJNS5_IJNSA_ILi8EEESC_NSA_ILi4EEEEEEiEEENS5_IJNS5_IJNSA_ILi16EEESC_SC_EEEiEEEiEEENS5_IJNS5_IJNS5_IJSH_SU_NSA_ILi1024EEEEEENSA_ILi4096EEEEEENS5_IJNS5_IJSB_NSA_ILi512EEENSA_ILi32EEEEEElEEElEEEEEEEESJ_NS5_IJlSB_lEEENS4_8TiledMMAINS4_8MMA_AtomIJNS4_4SM904GMMA6SPARSE27GMMA_64x256x32_F32F16F16_SSILNS1D_5MajorE0ELS1G_0ELNS1D_7ScaleInE1ELS1H_1ELNS1D_9SparseSelE0EEEEEENSK_INS5_IJSC_SB_SB_EEENS5_IJSB_NSA_ILi0EEES1M_EEEEENS5_IJNS4_10UnderscoreES1P_S1P_EEEEENS4_23SM90_TMA_LOAD_MULTICASTENS4_14ComposedLayoutINS4_7SwizzleILi2ELi4ELi3EEENS4_25smem_sparse_ptr_flag_bitsILi2ELi16EEENSK_INS5_IJNS5_IJSB_SQ_EEENS5_IJSC_S13_EEEEEENS5_IJNS5_IJS1M_SH_EEESN_EEEEEEEvNS4_8identityENS4_13SM90_TMA_LOADENS1T_INS1U_ILi3ELi4ELi3EEENS4_18smem_ptr_flag_bitsILi16EEENSK_INS5_IJSQ_SH_EEENS5_IJSH_SB_EEEEEEEvS25_EENS_8epilogue10collective6detail29Sm90TmaWarpSpecializedAdapterINS2G_15DefaultEpilogueIfNS5_IJSB_llEEES2K_NS2F_6thread17LinearCombinationIfLi1EffLNS2L_9ScaleType4KindE0ELNS_15FloatRoundStyleE2EfEENS1_15EpilogueDefaultEEEEEvvEEEEvNT_6ParamsE,"a",@progbits
	.sectionflags	@""
	.align	4
.nv.constant0._ZN7cutlass13device_kernelINS_4gemm6kernel13GemmUniversalIN4cute5tupleIJiiiiEEENS1_10collective13CollectiveMmaINS1_40MainloopSm90TmaGmmaWarpSpecializedSparseILi4ENS5_IJNS4_1CILi1EEENSA_ILi2EEESB_EEENS1_35KernelTmaWarpSpecializedCooperativeEEENS5_IJNSA_ILi256EEESG_NSA_ILi64EEEEEENS_6half_tENS5_IJNS4_6LayoutINS5_IJiNS5_IJSC_iEEEiEEENS5_IJlNS5_IJSB_SC_EEElEEEEENSK_INS5_IJNS5_IJNS5_IJNSA_ILi8EEESC_NSA_ILi4EEEEEEiEEENS5_IJNS5_IJNSA_ILi16EEESC_SC_EEEiEEEiEEENS5_IJNS5_IJNS5_IJSH_SU_NSA_ILi1024EEEEEENSA_ILi4096EEEEEENS5_IJNS5_IJSB_NSA_ILi512EEENSA_ILi32EEEEEElEEElEEEEEEEESJ_NS5_IJlSB_lEEENS4_8TiledMMAINS4_8MMA_AtomIJNS4_4SM904GMMA6SPARSE27GMMA_64x256x32_F32F16F16_SSILNS1D_5MajorE0ELS1G_0ELNS1D_7ScaleInE1ELS1H_1ELNS1D_9SparseSelE0EEEEEENSK_INS5_IJSC_SB_SB_EEENS5_IJSB_NSA_ILi0EEES1M_EEEEENS5_IJNS4_10UnderscoreES1P_S1P_EEEEENS4_23SM90_TMA_LOAD_MULTICASTENS4_14ComposedLayoutINS4_7SwizzleILi2ELi4ELi3EEENS4_25smem_sparse_ptr_flag_bitsILi2ELi16EEENSK_INS5_IJNS5_IJSB_SQ_EEENS5_IJSC_S13_EEEEEENS5_IJNS5_IJS1M_SH_EEESN_EEEEEEEvNS4_8identityENS4_13SM90_TMA_LOADENS1T_INS1U_ILi3ELi4ELi3EEENS4_18smem_ptr_flag_bitsILi16EEENSK_INS5_IJSQ_SH_EEENS5_IJSH_SB_EEEEEEEvS25_EENS_8epilogue10collective6detail29Sm90TmaWarpSpecializedAdapterINS2G_15DefaultEpilogueIfNS5_IJSB_llEEES2K_NS2F_6thread17LinearCombinationIfLi1EffLNS2L_9ScaleType4KindE0ELNS_15FloatRoundStyleE2EfEENS1_15EpilogueDefaultEEEEEvvEEEEvNT_6ParamsE:
	.zero		1920


//--------------------- SYMBOLS --------------------------

	.type		.nv.reservedSmem.offset0,@object
	.size		.nv.reservedSmem.offset0,0x4
